	.target	sm_90a

	.elftype	@"ET_EXEC"


//--------------------- .note.nv.tkinfo           --------------------------
	.section	.note.nv.tkinfo,"",@"SHT_NOTE"
	.sectionflags	@"SHF_NOTE_NV_TKINFO"
	.tkinfo
        /*0018*/ 	.word	0x00000002
        /*0030*/ 	.string	""
        /*0030*/ 	.string	"ptxas"
        /*0030*/ 	.string	"Cuda compilation tools, release 13.0, V13.0.88"
        /*0030*/ 	.string	"Build cuda_13.0.r13.0/compiler.36424714_0"
        /*0030*/ 	.string	"-arch sm_90a -m 64 "



//--------------------- .note.nv.cuinfo           --------------------------
	.section	.note.nv.cuinfo,"",@"SHT_NOTE"
	.sectionflags	@"SHF_NOTE_NV_CUINFO"
        /*0018*/ 	.short	0x0002
        /*001a*/ 	.short	0x005a
        /*001c*/ 	.short	0x0082
	.zero		2


//--------------------- .nv.info                  --------------------------
	.section	.nv.info,"",@"SHT_CUDA_INFO"
	.align	4


	//----- nvinfo : EIATTR_REGCOUNT
	.align		4
        /*0000*/ 	.byte	0x04, 0x2f
        /*0002*/ 	.short	(.L_15 - .L_14)
	.align		4
.L_14:
        /*0004*/ 	.word	index@(_ZN7cutlass13device_kernelINS_4gemm6kernel13GemmUniversalIN4cute5tupleIJiiiiEEENS1_10collective13CollectiveMmaINS1_34MainloopSm90TmaGmmaWarpSpecializedILi4ENS5_IJNS4_1CILi1EEESB_SB_EEENS1_35KernelTmaWarpSpecializedCooperativeEEENS5_IJNSA_ILi256EEESF_NSA_ILi128EEEEEENS_6half_tENS5_IJlSB_lEEESI_SJ_NS4_8TiledMMAINS4_8MMA_AtomIJNS4_4SM904GMMA26MMA_64x256x16_F32F16F16_SSILNSN_5MajorE0ELSP_0ELNSN_7ScaleInE1ELSQ_1EEEEEENS4_6LayoutINS5_IJNSA_ILi2EEESB_SB_EEENS5_IJSB_NSA_ILi0EEESW_EEEEENS5_IJNS4_10UnderscoreESZ_SZ_EEEEENS4_13SM90_TMA_LOADENS4_14ComposedLayoutINS4_7SwizzleILi3ELi4ELi3EEENS4_18smem_ptr_flag_bitsILi16EEENST_INS5_IJNSA_ILi8EEENSA_ILi64EEEEEENS5_IJS19_SB_EEEEEEEvNS4_8identityES12_S1D_vS1E_EENS_8epilogue10collective6detail29Sm90TmaWarpSpecializedAdapterINS1H_15DefaultEpilogueISI_SJ_SJ_NS1G_6thread17LinearCombinationISI_Li1EffLNS1L_9ScaleType4KindE0ELNS_15FloatRoundStyleE2ESI_EENS1_15EpilogueDefaultEEEEEvvEEEEvNT_6ParamsE)
        /*0008*/ 	.word	0x000000a8


	//----- nvinfo : EIATTR_FRAME_SIZE
	.align		4
.L_15:
        /*000c*/ 	.byte	0x04, 0x11
        /*000e*/ 	.short	(.L_17 - .L_16)
	.align		4
.L_16:
        /*0010*/ 	.word	index@(_ZN7cutlass13device_kernelINS_4gemm6kernel13GemmUniversalIN4cute5tupleIJiiiiEEENS1_10collective13CollectiveMmaINS1_34MainloopSm90TmaGmmaWarpSpecializedILi4ENS5_IJNS4_1CILi1EEESB_SB_EEENS1_35KernelTmaWarpSpecializedCooperativeEEENS5_IJNSA_ILi256EEESF_NSA_ILi128EEEEEENS_6half_tENS5_IJlSB_lEEESI_SJ_NS4_8TiledMMAINS4_8MMA_AtomIJNS4_4SM904GMMA26MMA_64x256x16_F32F16F16_SSILNSN_5MajorE0ELSP_0ELNSN_7ScaleInE1ELSQ_1EEEEEENS4_6LayoutINS5_IJNSA_ILi2EEESB_SB_EEENS5_IJSB_NSA_ILi0EEESW_EEEEENS5_IJNS4_10UnderscoreESZ_SZ_EEEEENS4_13SM90_TMA_LOADENS4_14ComposedLayoutINS4_7SwizzleILi3ELi4ELi3EEENS4_18smem_ptr_flag_bitsILi16EEENST_INS5_IJNSA_ILi8EEENSA_ILi64EEEEEENS5_IJS19_SB_EEEEEEEvNS4_8identityES12_S1D_vS1E_EENS_8epilogue10collective6detail29Sm90TmaWarpSpecializedAdapterINS1H_15DefaultEpilogueISI_SJ_SJ_NS1G_6thread17LinearCombinationISI_Li1EffLNS1L_9ScaleType4KindE0ELNS_15FloatRoundStyleE2ESI_EENS1_15EpilogueDefaultEEEEEvvEEEEvNT_6ParamsE)
        /*0014*/ 	.word	0x00000cf0


	//----- nvinfo : EIATTR_MIN_STACK_SIZE
	.align		4
.L_17:
        /*0018*/ 	.byte	0x04, 0x12
        /*001a*/ 	.short	(.L_19 - .L_18)
	.align		4
.L_18:
        /*001c*/ 	.word	index@(_ZN7cutlass13device_kernelINS_4gemm6kernel13GemmUniversalIN4cute5tupleIJiiiiEEENS1_10collective13CollectiveMmaINS1_34MainloopSm90TmaGmmaWarpSpecializedILi4ENS5_IJNS4_1CILi1EEESB_SB_EEENS1_35KernelTmaWarpSpecializedCooperativeEEENS5_IJNSA_ILi256EEESF_NSA_ILi128EEEEEENS_6half_tENS5_IJlSB_lEEESI_SJ_NS4_8TiledMMAINS4_8MMA_AtomIJNS4_4SM904GMMA26MMA_64x256x16_F32F16F16_SSILNSN_5MajorE0ELSP_0ELNSN_7ScaleInE1ELSQ_1EEEEEENS4_6LayoutINS5_IJNSA_ILi2EEESB_SB_EEENS5_IJSB_NSA_ILi0EEESW_EEEEENS5_IJNS4_10UnderscoreESZ_SZ_EEEEENS4_13SM90_TMA_LOADENS4_14ComposedLayoutINS4_7SwizzleILi3ELi4ELi3EEENS4_18smem_ptr_flag_bitsILi16EEENST_INS5_IJNSA_ILi8EEENSA_ILi64EEEEEENS5_IJS19_SB_EEEEEEEvNS4_8identityES12_S1D_vS1E_EENS_8epilogue10collective6detail29Sm90TmaWarpSpecializedAdapterINS1H_15DefaultEpilogueISI_SJ_SJ_NS1G_6thread17LinearCombinationISI_Li1EffLNS1L_9ScaleType4KindE0ELNS_15FloatRoundStyleE2ESI_EENS1_15EpilogueDefaultEEEEEvvEEEEvNT_6ParamsE)
        /*0020*/ 	.word	0x00000cf0
.L_19:


//--------------------- .nv.compat                --------------------------
	.section	.nv.compat,"",@"SHT_CUDA_COMPAT_INFO"
	.align	4
        /*0000*/ 	.byte	0x02, 0x09, 0x01, 0x00, 0x02, 0x02, 0x04, 0x00, 0x02, 0x05, 0x05, 0x00, 0x03, 0x07, 0x01, 0x01
        /*0010*/ 	.byte	0x02, 0x03, 0x01, 0x00, 0x02, 0x06, 0x01, 0x00, 0x04, 0x0b, 0x08, 0x00, 0x00, 0x00, 0x00, 0x00
        /*0020*/ 	.byte	0x00, 0x00, 0x00, 0x00


//--------------------- .nv.info._ZN7cutlass13device_kernelINS_4gemm6kernel13GemmUniversalIN4cute5tupleIJiiiiEEENS1_10collective13CollectiveMmaINS1_34MainloopSm90TmaGmmaWarpSpecializedILi4ENS5_IJNS4_1CILi1EEESB_SB_EEENS1_35KernelTmaWarpSpecializedCooperativeEEENS5_IJNSA_ILi256EEESF_NSA_ILi128EEEEEENS_6half_tENS5_IJlSB_lEEESI_SJ_NS4_8TiledMMAINS4_8MMA_AtomIJNS4_4SM904GMMA26MMA_64x256x16_F32F16F16_SSILNSN_5MajorE0ELSP_0ELNSN_7ScaleInE1ELSQ_1EEEEEENS4_6LayoutINS5_IJNSA_ILi2EEESB_SB_EEENS5_IJSB_NSA_ILi0EEESW_EEEEENS5_IJNS4_10UnderscoreESZ_SZ_EEEEENS4_13SM90_TMA_LOADENS4_14ComposedLayoutINS4_7SwizzleILi3ELi4ELi3EEENS4_18smem_ptr_flag_bitsILi16EEENST_INS5_IJNSA_ILi8EEENSA_ILi64EEEEEENS5_IJS19_SB_EEEEEEEvNS4_8identityES12_S1D_vS1E_EENS_8epilogue10collective6detail29Sm90TmaWarpSpecializedAdapterINS1H_15DefaultEpilogueISI_SJ_SJ_NS1G_6thread17LinearCombinationISI_Li1EffLNS1L_9ScaleType4KindE0ELNS_15FloatRoundStyleE2ESI_EENS1_15EpilogueDefaultEEEEEvvEEEEvNT_6ParamsE --------------------------
	.section	.nv.info._ZN7cutlass13device_kernelINS_4gemm6kernel13GemmUniversalIN4cute5tupleIJiiiiEEENS1_10collective13CollectiveMmaINS1_34MainloopSm90TmaGmmaWarpSpecializedILi4ENS5_IJNS4_1CILi1EEESB_SB_EEENS1_35KernelTmaWarpSpecializedCooperativeEEENS5_IJNSA_ILi256EEESF_NSA_ILi128EEEEEENS_6half_tENS5_IJlSB_lEEESI_SJ_NS4_8TiledMMAINS4_8MMA_AtomIJNS4_4SM904GMMA26MMA_64x256x16_F32F16F16_SSILNSN_5MajorE0ELSP_0ELNSN_7ScaleInE1ELSQ_1EEEEEENS4_6LayoutINS5_IJNSA_ILi2EEESB_SB_EEENS5_IJSB_NSA_ILi0EEESW_EEEEENS5_IJNS4_10UnderscoreESZ_SZ_EEEEENS4_13SM90_TMA_LOADENS4_14ComposedLayoutINS4_7SwizzleILi3ELi4ELi3EEENS4_18smem_ptr_flag_bitsILi16EEENST_INS5_IJNSA_ILi8EEENSA_ILi64EEEEEENS5_IJS19_SB_EEEEEEEvNS4_8identityES12_S1D_vS1E_EENS_8epilogue10collective6detail29Sm90TmaWarpSpecializedAdapterINS1H_15DefaultEpilogueISI_SJ_SJ_NS1G_6thread17LinearCombinationISI_Li1EffLNS1L_9ScaleType4KindE0ELNS_15FloatRoundStyleE2ESI_EENS1_15EpilogueDefaultEEEEEvvEEEEvNT_6ParamsE,"",@"SHT_CUDA_INFO"
	.sectionflags	@""
	.align	4


	//----- nvinfo : EIATTR_CUDA_API_VERSION
	.align		4
        /*0000*/ 	.byte	0x04, 0x37
        /*0002*/ 	.short	(.L_21 - .L_20)
.L_20:
        /*0004*/ 	.word	0x00000082


	//----- nvinfo : EIATTR_KPARAM_INFO
	.align		4
.L_21:
        /*0008*/ 	.byte	0x04, 0x17
        /*000a*/ 	.short	(.L_23 - .L_22)
.L_22:
        /*000c*/ 	.word	0x00000000
        /*0010*/ 	.short	0x0000
        /*0012*/ 	.short	0x0070
        /*0014*/ 	.byte	0x00, 0xf0, 0x01, 0x10


	//----- nvinfo : EIATTR_SPARSE_MMA_MASK
	.align		4
.L_23:
        /*0018*/ 	.byte	0x03, 0x50
        /*001a*/ 	.short	0x0000


	//----- nvinfo : EIATTR_MAXREG_COUNT
	.align		4
        /*001c*/ 	.byte	0x03, 0x1b
        /*001e*/ 	.short	0x00a8


	//----- nvinfo : EIATTR_NUM_BARRIERS
	.align		4
        /*0020*/ 	.byte	0x02, 0x4c
        /*0022*/ 	.byte	0x01
	.zero		1


	//----- nvinfo : EIATTR_EXTERNS
	.align		4
        /*0024*/ 	.byte	0x04, 0x0f
        /*0026*/ 	.short	(.L_25 - .L_24)


	//   ....[0]....
	.align		4
.L_24:
        /*0028*/ 	.word	index@(__assertfail)


	//----- nvinfo : EIATTR_ANNOTATIONS
	.align		4
.L_25:
        /*002c*/ 	.byte	0x04, 0x55
        /*002e*/ 	.short	(.L_27 - .L_26)


	//   ....[0]....
.L_26:
        /*0030*/ 	.word	0x00000001
        /*0034*/ 	.byte	0x90, 0x06, 0x00, 0x00, 0x01, 0x00, 0x00, 0x00, 0xb0, 0x06, 0x00, 0x00, 0x01, 0x00, 0x00, 0x00
        /* <DEDUP_REMOVED lines=1382> */
        /*56a4*/ 	.byte	0x40, 0x2e, 0x02, 0x00, 0x01, 0x00, 0x00, 0x00, 0x60, 0x2e, 0x02, 0x00


	//----- nvinfo : EIATTR_MERCURY_ISA_VERSION
	.align		4
.L_27:
        /*56b0*/ 	.byte	0x03, 0x5f
        /*56b2*/ 	.short	0x0101


	//----- nvinfo : EIATTR_INT_WARP_WIDE_INSTR_OFFSETS
	.align		4
        /*56b4*/ 	.byte	0x04, 0x31
        /*56b6*/ 	.short	(.L_29 - .L_28)


	//   ....[0]....
.L_28:
        /*56b8*/ 	.word	0x00000500


	//   ....[1]....
        /*56bc*/ 	.word	0x00000510


	//   ....[2]....
        /*56c0*/ 	.word	0x000005a0


	//----- nvinfo : EIATTR_COOP_GROUP_MASK_REGIDS
	.align		4
.L_29:
        /*56c4*/ 	.byte	0x04, 0x29
        /*56c6*/ 	.short	(.L_31 - .L_30)


	//   ....[0]....
.L_30:
        /*56c8*/ 	.word	0xffffffff


	//   ....[1]....
        /*56cc*/ 	.word	0xffffffff


	//   ....[2]....
        /*56d0*/ 	.word	0xffffffff


	//   ....[3]....
        /*56d4*/ 	.word	0xffffffff


	//   ....[4]....
        /*56d8*/ 	.word	0xffffffff


	//----- nvinfo : EIATTR_COOP_GROUP_INSTR_OFFSETS
	.align		4
.L_31:
        /*56dc*/ 	.byte	0x04, 0x28
        /*56de*/ 	.short	(.L_33 - .L_32)


	//   ....[0]....
.L_32:
        /*56e0*/ 	.word	0x00000070


	//   ....[1]....
        /*56e4*/ 	.word	0x00000080


	//   ....[2]....
        /*56e8*/ 	.word	0x000001a0


	//   ....[3]....
        /*56ec*/ 	.word	0x000003b0


	//   ....[4]....
        /*56f0*/ 	.word	0x00001170


	//----- nvinfo : EIATTR_REG_RECONFIG
	.align		4
.L_33:
        /*56f4*/ 	.byte	0x01, 0x54
	.zero		2


	//----- nvinfo : EIATTR_SYSCALL_OFFSETS
	.align		4
        /*56f8*/ 	.byte	0x04, 0x46
        /*56fa*/ 	.short	(.L_35 - .L_34)


	//   ....[0]....
.L_34:
        /*56fc*/ 	.word	0x00001320


	//----- nvinfo : EIATTR_MBARRIER_INSTR_OFFSETS
	.align		4
.L_35:
        /*5700*/ 	.byte	0x04, 0x39
        /*5702*/ 	.short	(.L_37 - .L_36)


	//   ....[0]....
.L_36:
        /*5704*/ 	.word	0x00000320
        /*5708*/ 	.word	0x000000ff
        /*570c*/ 	.word	0x00000000
        /*5710*/ 	.short	0x0100
        /*5712*/ 	.byte	0x08
	.zero		1


	//   ....[1]....
        /*5714*/ 	.word	0x00000330
        /*5718*/ 	.word	0x000000ff
        /*571c*/ 	.word	0x00000020
        /*5720*/ 	.short	0x0100
        /*5722*/ 	.byte	0x08
	.zero		1


	//   ....[2]....
        /*5724*/ 	.word	0x00000340
        /*5728*/ 	.word	0x000000ff
        /*572c*/ 	.word	0x00000008
        /*5730*/ 	.short	0x0100
        /*5732*/ 	.byte	0x08
	.zero		1


	//   ....[3]....
        /*5734*/ 	.word	0x00000350
        /*5738*/ 	.word	0x000000ff
        /*573c*/ 	.word	0x00000028
        /*5740*/ 	.short	0x0100
        /*5742*/ 	.byte	0x08
	.zero		1


	//   ....[4]....
        /*5744*/ 	.word	0x00000360
        /*5748*/ 	.word	0x000000ff
        /*574c*/ 	.word	0x00000010
        /*5750*/ 	.short	0x0100
        /*5752*/ 	.byte	0x08
	.zero		1


	//   ....[5]....
        /*5754*/ 	.word	0x00000370
        /*5758*/ 	.word	0x000000ff
        /*575c*/ 	.word	0x00000030
        /*5760*/ 	.short	0x0100
        /*5762*/ 	.byte	0x08
	.zero		1


	//   ....[6]....
        /*5764*/ 	.word	0x00000380
        /*5768*/ 	.word	0x000000ff
        /*576c*/ 	.word	0x00000018
        /*5770*/ 	.short	0x0100
        /*5772*/ 	.byte	0x08
	.zero		1


	//   ....[7]....
        /*5774*/ 	.word	0x00000390
        /*5778*/ 	.word	0x000000ff
        /*577c*/ 	.word	0x00000038
        /*5780*/ 	.short	0x0100
        /*5782*/ 	.byte	0x08
	.zero		1


	//   ....[8]....
        /*5784*/ 	.word	0x00000620
        /*5788*/ 	.word	0x000000ff
        /*578c*/ 	.word	0x00000050
        /*5790*/ 	.short	0x0100
        /*5792*/ 	.byte	0x10
	.zero		1


	//   ....[9]....
        /*5794*/ 	.word	0x000006c0
        /*5798*/ 	.word	0x000000ff
        /*579c*/ 	.word	0x00000058
        /*57a0*/ 	.short	0x0100
        /*57a2*/ 	.byte	0x10
	.zero		1


	//   ....[10]....
        /*57a4*/ 	.word	0x000013c0
        /*57a8*/ 	.word	0x00000003
        /*57ac*/ 	.word	0x00000000
        /*57b0*/ 	.short	0x010a
        /*57b2*/ 	.byte	0x3f
	.zero		1


	//   ....[11]....
        /*57b4*/ 	.word	0x00001400
        /*57b8*/ 	.word	0x00000003
        /*57bc*/ 	.word	0x00000000
        /*57c0*/ 	.short	0x010a
        /*57c2*/ 	.byte	0x3f
	.zero		1


	//   ....[12]....
        /*57c4*/ 	.word	0x000089e0
        /*57c8*/ 	.word	0x000000ff
        /*57cc*/ 	.word	0x00000000
        /*57d0*/ 	.short	0x010a
        /*57d2*/ 	.byte	0x0a
	.zero		1


	//   ....[13]....
        /*57d4*/ 	.word	0x00008a20
        /*57d8*/ 	.word	0x000000ff
        /*57dc*/ 	.word	0x00000000
        /*57e0*/ 	.short	0x010a
        /*57e2*/ 	.byte	0x0a
	.zero		1


	//   ....[14]....
        /*57e4*/ 	.word	0x00010ac0
        /*57e8*/ 	.word	0x000000ff
        /*57ec*/ 	.word	0x00000000
        /*57f0*/ 	.short	0x0101
        /*57f2*/ 	.byte	0x08
	.zero		1


	//   ....[15]....
        /*57f4*/ 	.word	0x00010cb0
        /*57f8*/ 	.word	0x000000ff
        /*57fc*/ 	.word	0x00000000
        /*5800*/ 	.short	0x0101
        /*5802*/ 	.byte	0x04
	.zero		1


	//   ....[16]....
        /*5804*/ 	.word	0x00022950
        /*5808*/ 	.word	0x0000000e
        /*580c*/ 	.word	0x00000020
        /*5810*/ 	.short	0x010a
        /*5812*/ 	.byte	0x3f
	.zero		1


	//   ....[17]....
        /*5814*/ 	.word	0x00022dd0
        /*5818*/ 	.word	0x00000002
        /*581c*/ 	.word	0x00000058
        /*5820*/ 	.short	0x0101
        /*5822*/ 	.byte	0x3f
	.zero		1


	//   ....[18]....
        /*5824*/ 	.word	0x00023560
        /*5828*/ 	.word	0x00000005
        /*582c*/ 	.word	0x00000000
        /*5830*/ 	.short	0x010a
        /*5832*/ 	.byte	0x3f
	.zero		1


	//   ....[19]....
        /*5834*/ 	.word	0x000235f0
        /*5838*/ 	.word	0x00000005
        /*583c*/ 	.word	0x00000000
        /*5840*/ 	.short	0x010a
        /*5842*/ 	.byte	0x3f
	.zero		1


	//   ....[20]....
        /*5844*/ 	.word	0x00023680
        /*5848*/ 	.word	0x00000005
        /*584c*/ 	.word	0x00000000
        /*5850*/ 	.short	0x010a
        /*5852*/ 	.byte	0x3f
	.zero		1


	//   ....[21]....
        /*5854*/ 	.word	0x00023710
        /*5858*/ 	.word	0x00000003
        /*585c*/ 	.word	0x00000000
        /*5860*/ 	.short	0x010a
        /*5862*/ 	.byte	0x3f
	.zero		1


	//   ....[22]....
        /*5864*/ 	.word	0x00023770
        /*5868*/ 	.word	0x00000003
        /*586c*/ 	.word	0x00000000
        /*5870*/ 	.short	0x010a
        /*5872*/ 	.byte	0x3f
	.zero		1


	//   ....[23]....
        /*5874*/ 	.word	0x000237d0
        /*5878*/ 	.word	0x00000004
        /*587c*/ 	.word	0x00000000
        /*5880*/ 	.short	0x010a
        /*5882*/ 	.byte	0x3f
	.zero		1


	//   ....[24]....
        /*5884*/ 	.word	0x000238a0
        /*5888*/ 	.word	0x0000000e
        /*588c*/ 	.word	0x00000020
        /*5890*/ 	.short	0x010a
        /*5892*/ 	.byte	0x3f
	.zero		1


	//   ....[25]....
        /*5894*/ 	.word	0x00023970
        /*5898*/ 	.word	0x00000005
        /*589c*/ 	.word	0x00000000
        /*58a0*/ 	.short	0x010a
        /*58a2*/ 	.byte	0x3f
	.zero		1


	//   ....[26]....
        /*58a4*/ 	.word	0x000239c0
        /*58a8*/ 	.word	0x00000005
        /*58ac*/ 	.word	0x00000000
        /*58b0*/ 	.short	0x010a
        /*58b2*/ 	.byte	0x3f
	.zero		1


	//   ....[27]....
        /*58b4*/ 	.word	0x00023a10
        /*58b8*/ 	.word	0x00000005
        /*58bc*/ 	.word	0x00000000
        /*58c0*/ 	.short	0x010a
        /*58c2*/ 	.byte	0x3f
	.zero		1


	//----- nvinfo : EIATTR_NUM_MBARRIERS
	.align		4
.L_37:
        /*58c4*/ 	.byte	0x03, 0x38
        /*58c6*/ 	.short	0x000a


	//----- nvinfo : EIATTR_EXIT_INSTR_OFFSETS
	.align		4
        /*58c8*/ 	.byte	0x04, 0x1c
        /*58ca*/ 	.short	(.L_39 - .L_38)


	//   ....[0]....
.L_38:
        /*58cc*/ 	.word	0x00000720


	//   ....[1]....
        /*58d0*/ 	.word	0x00001090


	//   ....[2]....
        /*58d4*/ 	.word	0x00021ed0


	//   ....[3]....
        /*58d8*/ 	.word	0x000225e0


	//   ....[4]....
        /*58dc*/ 	.word	0x00023760


	//----- nvinfo : EIATTR_MAX_THREADS
	.align		4
.L_39:
        /*58e0*/ 	.byte	0x04, 0x05
        /*58e2*/ 	.short	(.L_41 - .L_40)
.L_40:
        /*58e4*/ 	.word	0x00000180
        /*58e8*/ 	.word	0x00000001
        /*58ec*/ 	.word	0x00000001


	//----- nvinfo : EIATTR_CRS_STACK_SIZE
	.align		4
.L_41:
        /*58f0*/ 	.byte	0x04, 0x1e
        /*58f2*/ 	.short	(.L_43 - .L_42)
.L_42:
        /*58f4*/ 	.word	0x00000000


	//----- nvinfo : EIATTR_CBANK_PARAM_SIZE
	.align		4
.L_43:
        /*58f8*/ 	.byte	0x03, 0x19
        /*58fa*/ 	.short	0x0470


	//----- nvinfo : EIATTR_PARAM_CBANK
	.align		4
        /*58fc*/ 	.byte	0x04, 0x0a
        /*58fe*/ 	.short	(.L_45 - .L_44)
	.align		4
.L_44:
        /*5900*/ 	.word	index@(.nv.constant0._ZN7cutlass13device_kernelINS_4gemm6kernel13GemmUniversalIN4cute5tupleIJiiiiEEENS1_10collective13CollectiveMmaINS1_34MainloopSm90TmaGmmaWarpSpecializedILi4ENS5_IJNS4_1CILi1EEESB_SB_EEENS1_35KernelTmaWarpSpecializedCooperativeEEENS5_IJNSA_ILi256EEESF_NSA_ILi128EEEEEENS_6half_tENS5_IJlSB_lEEESI_SJ_NS4_8TiledMMAINS4_8MMA_AtomIJNS4_4SM904GMMA26MMA_64x256x16_F32F16F16_SSILNSN_5MajorE0ELSP_0ELNSN_7ScaleInE1ELSQ_1EEEEEENS4_6LayoutINS5_IJNSA_ILi2EEESB_SB_EEENS5_IJSB_NSA_ILi0EEESW_EEEEENS5_IJNS4_10UnderscoreESZ_SZ_EEEEENS4_13SM90_TMA_LOADENS4_14ComposedLayoutINS4_7SwizzleILi3ELi4ELi3EEENS4_18smem_ptr_flag_bitsILi16EEENST_INS5_IJNSA_ILi8EEENSA_ILi64EEEEEENS5_IJS19_SB_EEEEEEEvNS4_8identityES12_S1D_vS1E_EENS_8epilogue10collective6detail29Sm90TmaWarpSpecializedAdapterINS1H_15DefaultEpilogueISI_SJ_SJ_NS1G_6thread17LinearCombinationISI_Li1EffLNS1L_9ScaleType4KindE0ELNS_15FloatRoundStyleE2ESI_EENS1_15EpilogueDefaultEEEEEvvEEEEvNT_6ParamsE)
        /*5904*/ 	.short	0x0210
        /*5906*/ 	.short	0x0470


	//----- nvinfo : EIATTR_SW_WAR
	.align		4
.L_45:
        /*5908*/ 	.byte	0x04, 0x36
        /*590a*/ 	.short	(.L_47 - .L_46)
.L_46:
        /*590c*/ 	.word	0x00000008
.L_47:


//--------------------- .nv.callgraph             --------------------------
	.section	.nv.callgraph,"",@"SHT_CUDA_CALLGRAPH"
	.align	4
	.sectionentsize	8
	.align		4
        /*0000*/ 	.word	0x00000000
	.align		4
        /*0004*/ 	.word	0xffffffff
	.align		4
        /*0008*/ 	.word	index@(_ZN7cutlass13device_kernelINS_4gemm6kernel13GemmUniversalIN4cute5tupleIJiiiiEEENS1_10collective13CollectiveMmaINS1_34MainloopSm90TmaGmmaWarpSpecializedILi4ENS5_IJNS4_1CILi1EEESB_SB_EEENS1_35KernelTmaWarpSpecializedCooperativeEEENS5_IJNSA_ILi256EEESF_NSA_ILi128EEEEEENS_6half_tENS5_IJlSB_lEEESI_SJ_NS4_8TiledMMAINS4_8MMA_AtomIJNS4_4SM904GMMA26MMA_64x256x16_F32F16F16_SSILNSN_5MajorE0ELSP_0ELNSN_7ScaleInE1ELSQ_1EEEEEENS4_6LayoutINS5_IJNSA_ILi2EEESB_SB_EEENS5_IJSB_NSA_ILi0EEESW_EEEEENS5_IJNS4_10UnderscoreESZ_SZ_EEEEENS4_13SM90_TMA_LOADENS4_14ComposedLayoutINS4_7SwizzleILi3ELi4ELi3EEENS4_18smem_ptr_flag_bitsILi16EEENST_INS5_IJNSA_ILi8EEENSA_ILi64EEEEEENS5_IJS19_SB_EEEEEEEvNS4_8identityES12_S1D_vS1E_EENS_8epilogue10collective6detail29Sm90TmaWarpSpecializedAdapterINS1H_15DefaultEpilogueISI_SJ_SJ_NS1G_6thread17LinearCombinationISI_Li1EffLNS1L_9ScaleType4KindE0ELNS_15FloatRoundStyleE2ESI_EENS1_15EpilogueDefaultEEEEEvvEEEEvNT_6ParamsE)
	.align		4
        /*000c*/ 	.word	index@(__assertfail)
	.align		4
        /*0010*/ 	.word	0x00000000
	.align		4
        /*0014*/ 	.word	0xfffffffe
	.align		4
        /*0018*/ 	.word	0x00000000
	.align		4
        /*001c*/ 	.word	0xfffffffd
	.align		4
        /*0020*/ 	.word	0x00000000
	.align		4
        /*0024*/ 	.word	0xfffffffc


//--------------------- .nv.constant4             --------------------------
	.section	.nv.constant4,"a",@progbits
	.align	8
	.align		8
.nv.constant4:
        /*0000*/ 	.dword	__assertfail
	.align		8
        /*0008*/ 	.dword	__unnamed_1
	.align		8
        /*0010*/ 	.dword	_ZN39_INTERNAL_11626af3_4_k_cu_53258e53_30334cuda3std3__45__cpo5beginE
	.align		8
        /*0018*/ 	.dword	_ZN39_INTERNAL_11626af3_4_k_cu_53258e53_30334cuda3std3__45__cpo3endE
	.align		8
        /*0020*/ 	.dword	_ZN39_INTERNAL_11626af3_4_k_cu_53258e53_30334cuda3std3__45__cpo6cbeginE
	.align		8
        /*0028*/ 	.dword	_ZN39_INTERNAL_11626af3_4_k_cu_53258e53_30334cuda3std3__45__cpo4cendE
	.align		8
        /*0030*/ 	.dword	_ZN39_INTERNAL_11626af3_4_k_cu_53258e53_30334cuda3std3__441_GLOBAL__N__11626af3_4_k_cu_53258e53_30336ignoreE
	.align		8
        /*0038*/ 	.dword	_ZN39_INTERNAL_11626af3_4_k_cu_53258e53_30334cuda3std3__419piecewise_constructE
	.align		8
        /*0040*/ 	.dword	_ZN39_INTERNAL_11626af3_4_k_cu_53258e53_30334cuda3std3__48in_placeE
	.align		8
        /*0048*/ 	.dword	_ZN39_INTERNAL_11626af3_4_k_cu_53258e53_30334cuda3std6ranges3__45__cpo4swapE
	.align		8
        /*0050*/ 	.dword	_ZN39_INTERNAL_11626af3_4_k_cu_53258e53_30334cuda3std6ranges3__45__cpo9iter_moveE
	.align		8
        /*0058*/ 	.dword	_ZN39_INTERNAL_11626af3_4_k_cu_53258e53_30334cute7productE
	.align		8
        /*0060*/ 	.dword	_ZN39_INTERNAL_11626af3_4_k_cu_53258e53_30334cute1_E
	.align		8
        /*0068*/ 	.dword	$str$22
	.align		8
        /*0070*/ 	.dword	$str$23


//--------------------- .text._ZN7cutlass13device_kernelINS_4gemm6kernel13GemmUniversalIN4cute5tupleIJiiiiEEENS1_10collective13CollectiveMmaINS1_34MainloopSm90TmaGmmaWarpSpecializedILi4ENS5_IJNS4_1CILi1EEESB_SB_EEENS1_35KernelTmaWarpSpecializedCooperativeEEENS5_IJNSA_ILi256EEESF_NSA_ILi128EEEEEENS_6half_tENS5_IJlSB_lEEESI_SJ_NS4_8TiledMMAINS4_8MMA_AtomIJNS4_4SM904GMMA26MMA_64x256x16_F32F16F16_SSILNSN_5MajorE0ELSP_0ELNSN_7ScaleInE1ELSQ_1EEEEEENS4_6LayoutINS5_IJNSA_ILi2EEESB_SB_EEENS5_IJSB_NSA_ILi0EEESW_EEEEENS5_IJNS4_10UnderscoreESZ_SZ_EEEEENS4_13SM90_TMA_LOADENS4_14ComposedLayoutINS4_7SwizzleILi3ELi4ELi3EEENS4_18smem_ptr_flag_bitsILi16EEENST_INS5_IJNSA_ILi8EEENSA_ILi64EEEEEENS5_IJS19_SB_EEEEEEEvNS4_8identityES12_S1D_vS1E_EENS_8epilogue10collective6detail29Sm90TmaWarpSpecializedAdapterINS1H_15DefaultEpilogueISI_SJ_SJ_NS1G_6thread17LinearCombinationISI_Li1EffLNS1L_9ScaleType4KindE0ELNS_15FloatRoundStyleE2ESI_EENS1_15EpilogueDefaultEEEEEvvEEEEvNT_6ParamsE --------------------------
	.section	.text._ZN7cutlass13device_kernelINS_4gemm6kernel13GemmUniversalIN4cute5tupleIJiiiiEEENS1_10collective13CollectiveMmaINS1_34MainloopSm90TmaGmmaWarpSpecializedILi4ENS5_IJNS4_1CILi1EEESB_SB_EEENS1_35KernelTmaWarpSpecializedCooperativeEEENS5_IJNSA_ILi256EEESF_NSA_ILi128EEEEEENS_6half_tENS5_IJlSB_lEEESI_SJ_NS4_8TiledMMAINS4_8MMA_AtomIJNS4_4SM904GMMA26MMA_64x256x16_F32F16F16_SSILNSN_5MajorE0ELSP_0ELNSN_7ScaleInE1ELSQ_1EEEEEENS4_6LayoutINS5_IJNSA_ILi2EEESB_SB_EEENS5_IJSB_NSA_ILi0EEESW_EEEEENS5_IJNS4_10UnderscoreESZ_SZ_EEEEENS4_13SM90_TMA_LOADENS4_14ComposedLayoutINS4_7SwizzleILi3ELi4ELi3EEENS4_18smem_ptr_flag_bitsILi16EEENST_INS5_IJNSA_ILi8EEENSA_ILi64EEEEEENS5_IJS19_SB_EEEEEEEvNS4_8identityES12_S1D_vS1E_EENS_8epilogue10collective6detail29Sm90TmaWarpSpecializedAdapterINS1H_15DefaultEpilogueISI_SJ_SJ_NS1G_6thread17LinearCombinationISI_Li1EffLNS1L_9ScaleType4KindE0ELNS_15FloatRoundStyleE2ESI_EENS1_15EpilogueDefaultEEEEEvvEEEEvNT_6ParamsE,"ax",@progbits
	.align	128
.text._ZN7cutlass13device_kernelINS_4gemm6kernel13GemmUniversalIN4cute5tupleIJiiiiEEENS1_10collective13CollectiveMmaINS1_34MainloopSm90TmaGmmaWarpSpecializedILi4ENS5_IJNS4_1CILi1EEESB_SB_EEENS1_35KernelTmaWarpSpecializedCooperativeEEENS5_IJNSA_ILi256EEESF_NSA_ILi128EEEEEENS_6half_tENS5_IJlSB_lEEESI_SJ_NS4_8TiledMMAINS4_8MMA_AtomIJNS4_4SM904GMMA26MMA_64x256x16_F32F16F16_SSILNSN_5MajorE0ELSP_0ELNSN_7ScaleInE1ELSQ_1EEEEEENS4_6LayoutINS5_IJNSA_ILi2EEESB_SB_EEENS5_IJSB_NSA_ILi0EEESW_EEEEENS5_IJNS4_10UnderscoreESZ_SZ_EEEEENS4_13SM90_TMA_LOADENS4_14ComposedLayoutINS4_7SwizzleILi3ELi4ELi3EEENS4_18smem_ptr_flag_bitsILi16EEENST_INS5_IJNSA_ILi8EEENSA_ILi64EEEEEENS5_IJS19_SB_EEEEEEEvNS4_8identityES12_S1D_vS1E_EENS_8epilogue10collective6detail29Sm90TmaWarpSpecializedAdapterINS1H_15DefaultEpilogueISI_SJ_SJ_NS1G_6thread17LinearCombinationISI_Li1EffLNS1L_9ScaleType4KindE0ELNS_15FloatRoundStyleE2ESI_EENS1_15EpilogueDefaultEEEEEvvEEEEvNT_6ParamsE:
        .type           _ZN7cutlass13device_kernelINS_4gemm6kernel13GemmUniversalIN4cute5tupleIJiiiiEEENS1_10collective13CollectiveMmaINS1_34MainloopSm90TmaGmmaWarpSpecializedILi4ENS5_IJNS4_1CILi1EEESB_SB_EEENS1_35KernelTmaWarpSpecializedCooperativeEEENS5_IJNSA_ILi256EEESF_NSA_ILi128EEEEEENS_6half_tENS5_IJlSB_lEEESI_SJ_NS4_8TiledMMAINS4_8MMA_AtomIJNS4_4SM904GMMA26MMA_64x256x16_F32F16F16_SSILNSN_5MajorE0ELSP_0ELNSN_7ScaleInE1ELSQ_1EEEEEENS4_6LayoutINS5_IJNSA_ILi2EEESB_SB_EEENS5_IJSB_NSA_ILi0EEESW_EEEEENS5_IJNS4_10UnderscoreESZ_SZ_EEEEENS4_13SM90_TMA_LOADENS4_14ComposedLayoutINS4_7SwizzleILi3ELi4ELi3EEENS4_18smem_ptr_flag_bitsILi16EEENST_INS5_IJNSA_ILi8EEENSA_ILi64EEEEEENS5_IJS19_SB_EEEEEEEvNS4_8identityES12_S1D_vS1E_EENS_8epilogue10collective6detail29Sm90TmaWarpSpecializedAdapterINS1H_15DefaultEpilogueISI_SJ_SJ_NS1G_6thread17LinearCombinationISI_Li1EffLNS1L_9ScaleType4KindE0ELNS_15FloatRoundStyleE2ESI_EENS1_15EpilogueDefaultEEEEEvvEEEEvNT_6ParamsE,@function
        .size           _ZN7cutlass13device_kernelINS_4gemm6kernel13GemmUniversalIN4cute5tupleIJiiiiEEENS1_10collective13CollectiveMmaINS1_34MainloopSm90TmaGmmaWarpSpecializedILi4ENS5_IJNS4_1CILi1EEESB_SB_EEENS1_35KernelTmaWarpSpecializedCooperativeEEENS5_IJNSA_ILi256EEESF_NSA_ILi128EEEEEENS_6half_tENS5_IJlSB_lEEESI_SJ_NS4_8TiledMMAINS4_8MMA_AtomIJNS4_4SM904GMMA26MMA_64x256x16_F32F16F16_SSILNSN_5MajorE0ELSP_0ELNSN_7ScaleInE1ELSQ_1EEEEEENS4_6LayoutINS5_IJNSA_ILi2EEESB_SB_EEENS5_IJSB_NSA_ILi0EEESW_EEEEENS5_IJNS4_10UnderscoreESZ_SZ_EEEEENS4_13SM90_TMA_LOADENS4_14ComposedLayoutINS4_7SwizzleILi3ELi4ELi3EEENS4_18smem_ptr_flag_bitsILi16EEENST_INS5_IJNSA_ILi8EEENSA_ILi64EEEEEENS5_IJS19_SB_EEEEEEEvNS4_8identityES12_S1D_vS1E_EENS_8epilogue10collective6detail29Sm90TmaWarpSpecializedAdapterINS1H_15DefaultEpilogueISI_SJ_SJ_NS1G_6thread17LinearCombinationISI_Li1EffLNS1L_9ScaleType4KindE0ELNS_15FloatRoundStyleE2ESI_EENS1_15EpilogueDefaultEEEEEvvEEEEvNT_6ParamsE,(.L_x_576 - _ZN7cutlass13device_kernelINS_4gemm6kernel13GemmUniversalIN4cute5tupleIJiiiiEEENS1_10collective13CollectiveMmaINS1_34MainloopSm90TmaGmmaWarpSpecializedILi4ENS5_IJNS4_1CILi1EEESB_SB_EEENS1_35KernelTmaWarpSpecializedCooperativeEEENS5_IJNSA_ILi256EEESF_NSA_ILi128EEEEEENS_6half_tENS5_IJlSB_lEEESI_SJ_NS4_8TiledMMAINS4_8MMA_AtomIJNS4_4SM904GMMA26MMA_64x256x16_F32F16F16_SSILNSN_5MajorE0ELSP_0ELNSN_7ScaleInE1ELSQ_1EEEEEENS4_6LayoutINS5_IJNSA_ILi2EEESB_SB_EEENS5_IJSB_NSA_ILi0EEESW_EEEEENS5_IJNS4_10UnderscoreESZ_SZ_EEEEENS4_13SM90_TMA_LOADENS4_14ComposedLayoutINS4_7SwizzleILi3ELi4ELi3EEENS4_18smem_ptr_flag_bitsILi16EEENST_INS5_IJNSA_ILi8EEENSA_ILi64EEEEEENS5_IJS19_SB_EEEEEEEvNS4_8identityES12_S1D_vS1E_EENS_8epilogue10collective6detail29Sm90TmaWarpSpecializedAdapterINS1H_15DefaultEpilogueISI_SJ_SJ_NS1G_6thread17LinearCombinationISI_Li1EffLNS1L_9ScaleType4KindE0ELNS_15FloatRoundStyleE2ESI_EENS1_15EpilogueDefaultEEEEEvvEEEEvNT_6ParamsE)
        .other          _ZN7cutlass13device_kernelINS_4gemm6kernel13GemmUniversalIN4cute5tupleIJiiiiEEENS1_10collective13CollectiveMmaINS1_34MainloopSm90TmaGmmaWarpSpecializedILi4ENS5_IJNS4_1CILi1EEESB_SB_EEENS1_35KernelTmaWarpSpecializedCooperativeEEENS5_IJNSA_ILi256EEESF_NSA_ILi128EEEEEENS_6half_tENS5_IJlSB_lEEESI_SJ_NS4_8TiledMMAINS4_8MMA_AtomIJNS4_4SM904GMMA26MMA_64x256x16_F32F16F16_SSILNSN_5MajorE0ELSP_0ELNSN_7ScaleInE1ELSQ_1EEEEEENS4_6LayoutINS5_IJNSA_ILi2EEESB_SB_EEENS5_IJSB_NSA_ILi0EEESW_EEEEENS5_IJNS4_10UnderscoreESZ_SZ_EEEEENS4_13SM90_TMA_LOADENS4_14ComposedLayoutINS4_7SwizzleILi3ELi4ELi3EEENS4_18smem_ptr_flag_bitsILi16EEENST_INS5_IJNSA_ILi8EEENSA_ILi64EEEEEENS5_IJS19_SB_EEEEEEEvNS4_8identityES12_S1D_vS1E_EENS_8epilogue10collective6detail29Sm90TmaWarpSpecializedAdapterINS1H_15DefaultEpilogueISI_SJ_SJ_NS1G_6thread17LinearCombinationISI_Li1EffLNS1L_9ScaleType4KindE0ELNS_15FloatRoundStyleE2ESI_EENS1_15EpilogueDefaultEEEEEvvEEEEvNT_6ParamsE,@"STO_CUDA_ENTRY STV_DEFAULT"
_ZN7cutlass13device_kernelINS_4gemm6kernel13GemmUniversalIN4cute5tupleIJiiiiEEENS1_10collective13CollectiveMmaINS1_34MainloopSm90TmaGmmaWarpSpecializedILi4ENS5_IJNS4_1CILi1EEESB_SB_EEENS1_35KernelTmaWarpSpecializedCooperativeEEENS5_IJNSA_ILi256EEESF_NSA_ILi128EEEEEENS_6half_tENS5_IJlSB_lEEESI_SJ_NS4_8TiledMMAINS4_8MMA_AtomIJNS4_4SM904GMMA26MMA_64x256x16_F32F16F16_SSILNSN_5MajorE0ELSP_0ELNSN_7ScaleInE1ELSQ_1EEEEEENS4_6LayoutINS5_IJNSA_ILi2EEESB_SB_EEENS5_IJSB_NSA_ILi0EEESW_EEEEENS5_IJNS4_10UnderscoreESZ_SZ_EEEEENS4_13SM90_TMA_LOADENS4_14ComposedLayoutINS4_7SwizzleILi3ELi4ELi3EEENS4_18smem_ptr_flag_bitsILi16EEENST_INS5_IJNSA_ILi8EEENSA_ILi64EEEEEENS5_IJS19_SB_EEEEEEEvNS4_8identityES12_S1D_vS1E_EENS_8epilogue10collective6detail29Sm90TmaWarpSpecializedAdapterINS1H_15DefaultEpilogueISI_SJ_SJ_NS1G_6thread17LinearCombinationISI_Li1EffLNS1L_9ScaleType4KindE0ELNS_15FloatRoundStyleE2ESI_EENS1_15EpilogueDefaultEEEEEvvEEEEvNT_6ParamsE:
[----:B------:R-:W0:Y:S02]  /*0000*/  LDC R1, c[0x0][0x28] ;  /* 0x00000a00ff017b82 */ /* 0x000e240000000800 */
[----:B0-----:R-:W-:Y:S01]  /*0010*/  VIADD R1, R1, 0xfffff310 ;  /* 0xfffff31001017836 */ /* 0x001fe20000000000 */
[----:B------:R-:W0:Y:S01]  /*0020*/  S2R R2, SR_TID.X ;  /* 0x0000000000027919 */ /* 0x000e220000002100 */
[----:B------:R-:W-:Y:S01]  /*0030*/  ELECT P0, URZ, PT ;  /* 0x00000000003f782f */ /* 0x000fe20003800000 */
[----:B------:R-:W-:Y:S01]  /*0040*/  BSSY B0, `(.L_x_0) ;  /* 0x0000015000007945 */ /* 0x000fe20003800000 */
[--C-:B0-----:R-:W-:Y:S02]  /*0050*/  SHF.R.U32.HI R0, RZ, 0x5, R2.reuse ;  /* 0x00000005ff007819 */ /* 0x101fe40000011602 */
[----:B------:R-:W-:-:S03]  /*0060*/  SHF.R.U32.HI R160, RZ, 0x7, R2 ;  /* 0x00000007ffa07819 */ /* 0x000fc60000011602 */
[----:B------:R-:W0:Y:S04]  /*0070*/  SHFL.IDX PT, R3, R0, RZ, 0x1f ;  /* 0x00001fff00037589 */ /* 0x000e2800000e0000 */
[----:B------:R-:W1:Y:S01]  /*0080*/  SHFL.IDX PT, R2, R160, RZ, 0x1f ;  /* 0x00001fffa0027589 */ /* 0x000e6200000e0000 */
[----:B0-----:R-:W-:Y:S02]  /*0090*/  R2UR UR10, R3 ;  /* 0x00000000030a72ca */ /* 0x001fe400000e0000 */
[----:B-1----:R-:W-:-:S11]  /*00a0*/  R2UR UR5, R2 ;  /* 0x00000000020572ca */ /* 0x002fd600000e0000 */
[----:B------:R-:W-:Y:S02]  /*00b0*/  USHF.R.S32.HI UR4, URZ, 0x1f, UR10 ;  /* 0x0000001f3f047899 */ /* 0x000fe4000801140a */
[----:B------:R-:W-:Y:S02]  /*00c0*/  ISETP.NE.OR P0, PT, RZ, UR10, !P0 ;  /* 0x0000000aff007c0c */ /* 0x000fe4000c705670 */
[----:B------:R-:W-:-:S04]  /*00d0*/  ULEA.HI UR4, UR4, UR10, URZ, 0x2 ;  /* 0x0000000a04047291 */ /* 0x000fc8000f8f103f */
[----:B------:R-:W-:-:S04]  /*00e0*/  ULOP3.LUT UR4, UR4, 0xfffffffc, URZ, 0xc0, !UPT ;  /* 0xfffffffc04047892 */ /* 0x000fc8000f8ec03f */
[----:B------:R-:W-:-:S03]  /*00f0*/  UIADD3 UR10, UR10, -UR4, URZ ;  /* 0x800000040a0a7290 */ /* 0x000fc6000fffe03f */
[----:B------:R-:W-:Y:S09]  /*0100*/  @P0 BRA `(.L_x_1) ;  /* 0x0000000000200947 */ /* 0x000ff20003800000 */
[----:B------:R-:W-:Y:S02]  /*0110*/  ULDC.64 UR6, c[0x0][0x198] ;  /* 0x0000660000067ab9 */ /* 0x000fe40000000a00 */
[----:B------:R-:W-:Y:S02]  /*0120*/  UIADD3 UR8, UP0, UR6, 0xf0, URZ ;  /* 0x000000f006087890 */ /* 0x000fe4000ff1e03f */
[----:B------:R-:W-:Y:S02]  /*0130*/  UIADD3 UR6, UP1, UR6, 0x1f0, URZ ;  /* 0x000001f006067890 */ /* 0x000fe4000ff3e03f */
[----:B------:R-:W-:Y:S02]  /*0140*/  UIADD3.X UR9, URZ, UR7, URZ, UP0, !UPT ;  /* 0x000000073f097290 */ /* 0x000fe400087fe43f */
[----:B------:R-:W-:-:S07]  /*0150*/  UIADD3.X UR7, URZ, UR7, URZ, UP1, !UPT ;  /* 0x000000073f077290 */ /* 0x000fce0008ffe43f */
[----:B------:R0:W-:Y:S02]  /*0160*/  UTMACCTL.PF [UR8] ;  /* 0x00000000080079b9 */ /* 0x0001e40008040000 */
[----:B------:R0:W-:Y:S02]  /*0170*/  UTMACCTL.PF [UR6] ;  /* 0x00000000060079b9 */ /* 0x0001e40008040000 */
[----:B0-----:R-:W-:Y:S01]  /*0180*/  NOP ;  /* 0x0000000000007918 */ /* 0x001fe20000000000 */
.L_x_1:
[----:B------:R-:W-:Y:S05]  /*0190*/  BSYNC B0 ;  /* 0x0000000000007941 */ /* 0x000fea0003800000 */
.L_x_0:
[----:B------:R-:W0:Y:S01]  /*01a0*/  SHFL.IDX PT, R2, R0, RZ, 0x1f ;  /* 0x00001fff00027589 */ /* 0x000e2200000e0000 */
[----:B------:R-:W-:Y:S01]  /*01b0*/  UISETP.NE.AND UP0, UPT, UR10, 0x3, UPT ;  /* 0x000000030a00788c */ /* 0x000fe2000bf05270 */
[----:B------:R-:W-:Y:S01]  /*01c0*/  ISETP.NE.AND P1, PT, RZ, UR5, PT ;  /* 0x00000005ff007c0c */ /* 0x000fe2000bf25270 */
[----:B------:R-:W-:Y:S02]  /*01d0*/  UIADD3 UR18, UR5, -0x1, URZ ;  /* 0xffffffff05127890 */ /* 0x000fe4000fffe03f */
[----:B------:R-:W-:Y:S02]  /*01e0*/  UISETP.EQ.OR UP0, UPT, UR10, URZ, !UP0 ;  /* 0x0000003f0a00728c */ /* 0x000fe4000c702670 */
[----:B------:R-:W-:Y:S02]  /*01f0*/  UISETP.GE.U32.AND UP1, UPT, UR18, 0x2, UPT ;  /* 0x000000021200788c */ /* 0x000fe4000bf26070 */
[----:B------:R-:W-:-:S04]  /*0200*/  UISETP.EQ.AND UP0, UPT, UR5, URZ, UP0 ;  /* 0x0000003f0500728c */ /* 0x000fc80008702270 */
[----:B------:R-:W-:-:S04]  /*0210*/  USEL UR38, URZ, 0x1, !UP0 ;  /* 0x000000013f267887 */ /* 0x000fc8000c000000 */
[----:B------:R-:W-:Y:S01]  /*0220*/  USEL UR38, UR38, 0x2, UP1 ;  /* 0x0000000226267887 */ /* 0x000fe20008800000 */
[----:B0-----:R-:W-:-:S13]  /*0230*/  ISETP.NE.AND P0, PT, R2, RZ, PT ;  /* 0x000000ff0200720c */ /* 0x001fda0003f05270 */
[----:B------:R-:W-:Y:S05]  /*0240*/  @P0 BRA `(.L_x_2) ;  /* 0x0000000000580947 */ /* 0x000fea0003800000 */
[----:B------:R-:W0:Y:S01]  /*0250*/  S2UR UR8, SR_CgaCtaId ;  /* 0x00000000000879c3 */ /* 0x000e220000008800 */
[----:B------:R-:W-:Y:S01]  /*0260*/  UMOV UR4, 0x400 ;  /* 0x0000040000047882 */ /* 0x000fe20000000000 */
[----:B------:R-:W-:Y:S01]  /*0270*/  UMOV UR5, 0x1 ;  /* 0x0000000100057882 */ /* 0x000fe20000000000 */
[----:B------:R-:W-:Y:S01]  /*0280*/  UMOV UR6, 0x100 ;  /* 0x0000010000067882 */ /* 0x000fe20000000000 */
[----:B------:R-:W-:Y:S01]  /*0290*/  ELECT P0, URZ, PT ;  /* 0x00000000003f782f */ /* 0x000fe20003800000 */
[----:B------:R-:W-:-:S04]  /*02a0*/  UIADD3 UR6, -UR6, 0x100000, URZ ;  /* 0x0010000006067890 */ /* 0x000fc8000fffe13f */
[----:B------:R-:W-:Y:S02]  /*02b0*/  USHF.L.U32 UR7, UR6, 0xb, URZ ;  /* 0x0000000b06077899 */ /* 0x000fe4000800063f */
[----:B------:R-:W-:Y:S02]  /*02c0*/  USHF.L.U32 UR6, UR6, 0x1, URZ ;  /* 0x0000000106067899 */ /* 0x000fe4000800063f */
[----:B0-----:R-:W-:Y:S02]  /*02d0*/  ULEA UR8, UR8, UR4, 0x18 ;  /* 0x0000000408087291 */ /* 0x001fe4000f8ec03f */
[----:B------:R-:W-:-:S04]  /*02e0*/  UIADD3 UR4, -UR5, 0x100000, URZ ;  /* 0x0010000005047890 */ /* 0x000fc8000fffe13f */
[----:B------:R-:W-:Y:S02]  /*02f0*/  USHF.L.U32 UR5, UR4, 0xb, URZ ;  /* 0x0000000b04057899 */ /* 0x000fe4000800063f */
[----:B------:R-:W-:Y:S01]  /*0300*/  USHF.L.U32 UR4, UR4, 0x1, URZ ;  /* 0x0000000104047899 */ /* 0x000fe2000800063f */
[----:B------:R-:W0:Y:S11]  /*0310*/  FENCE.VIEW.ASYNC.S ;  /* 0x00000000000073c6 */ /* 0x000e360000000000 */
[----:B0-----:R0:W1:Y:S01]  /*0320*/  SYNCS.EXCH.64 URZ, [UR8], UR4 ;  /* 0x00000004083f75b2 */ /* 0x0010620008000100 */
[----:B------:R0:W2:Y:S01]  /*0330*/  SYNCS.EXCH.64 URZ, [UR8+0x20], UR6 ;  /* 0x00002006083f75b2 */ /* 0x0000a20008000100 */
[----:B------:R0:W3:Y:S01]  /*0340*/  SYNCS.EXCH.64 URZ, [UR8+0x8], UR4 ;  /* 0x00000804083f75b2 */ /* 0x0000e20008000100 */
[----:B------:R0:W4:Y:S01]  /*0350*/  SYNCS.EXCH.64 URZ, [UR8+0x28], UR6 ;  /* 0x00002806083f75b2 */ /* 0x0001220008000100 */
[----:B------:R0:W0:Y:S01]  /*0360*/  SYNCS.EXCH.64 URZ, [UR8+0x10], UR4 ;  /* 0x00001004083f75b2 */ /* 0x0000220008000100 */
[----:B------:R0:W0:Y:S01]  /*0370*/  SYNCS.EXCH.64 URZ, [UR8+0x30], UR6 ;  /* 0x00003006083f75b2 */ /* 0x0000220008000100 */
[----:B------:R0:W0:Y:S01]  /*0380*/  SYNCS.EXCH.64 URZ, [UR8+0x18], UR4 ;  /* 0x00001804083f75b2 */ /* 0x0000220008000100 */
[----:B------:R0:W0:Y:S01]  /*0390*/  SYNCS.EXCH.64 URZ, [UR8+0x38], UR6 ;  /* 0x00003806083f75b2 */ /* 0x0000220008000100 */
[----:B------:R-:W-:Y:S01]  /*03a0*/  NOP ;  /* 0x0000000000007918 */ /* 0x000fe20000000000 */
.L_x_2:
[----:B------:R-:W5:Y:S01]  /*03b0*/  SHFL.IDX PT, R0, R0, RZ, 0x1f ;  /* 0x00001fff00007589 */ /* 0x000f6200000e0000 */
[----:B------:R-:W-:Y:S01]  /*03c0*/  ELECT P0, URZ, PT ;  /* 0x00000000003f782f */ /* 0x000fe20003800000 */
[----:B------:R-:W1:Y:S01]  /*03d0*/  S2UR UR17, SR_CTAID.Y ;  /* 0x00000000001179c3 */ /* 0x000e620000002600 */
[----:B0-----:R-:W-:Y:S01]  /*03e0*/  ULDC UR5, c[0x0][0x65c] ;  /* 0x0001970000057ab9 */ /* 0x001fe20000000800 */
[----:B------:R-:W-:Y:S01]  /*03f0*/  UMOV UR12, 0x20 ;  /* 0x00000020000c7882 */ /* 0x000fe20000000000 */
[----:B------:R-:W-:Y:S01]  /*0400*/  UISETP.NE.AND UP2, UPT, UR5, 0x1, UPT ;  /* 0x000000010500788c */ /* 0x000fe2000bf45270 */
[----:B------:R-:W-:Y:S01]  /*0410*/  NOP ;  /* 0x0000000000007918 */ /* 0x000fe20000000000 */
[----:B------:R-:W-:Y:S02]  /*0420*/  NOP ;  /* 0x0000000000007918 */ /* 0x000fe40000000000 */
[----:B------:R-:W-:Y:S01]  /*0430*/  UP2UR UR39, UPR, URZ, 0x4 ;  /* 0x000000043f277883 */ /* 0x000fe20008000000 */
[----:B------:R-:W0:Y:S01]  /*0440*/  S2UR UR4, SR_CTAID.X ;  /* 0x00000000000479c3 */ /* 0x000e220000002500 */
[----:B------:R-:W-:-:S02]  /*0450*/  PLOP3.LUT P2, PT, PT, PT, UP2, 0x80, 0x0 ;  /* 0x000000000000781c */ /* 0x000fc40003f4f028 */
[----:B------:R-:W-:Y:S02]  /*0460*/  PLOP3.LUT P4, PT, PT, PT, UP2, 0x80, 0x0 ;  /* 0x000000000000781c */ /* 0x000fe40003f8f028 */
[----:B------:R-:W-:Y:S01]  /*0470*/  PLOP3.LUT P3, PT, PT, PT, UP2, 0x80, 0x0 ;  /* 0x000000000000781c */ /* 0x000fe20003f6f028 */
[----:B------:R-:W-:Y:S01]  /*0480*/  @UP2 ULDC UR14, c[0x0][0x10] ;  /* 0x00000400000e2ab9 */ /* 0x000fe20000000800 */
[----:B------:R-:W-:Y:S01]  /*0490*/  @UP2 UMOV UR9, URZ ;  /* 0x0000003f00092c82 */ /* 0x000fe20008000000 */
[----:B------:R-:W-:Y:S01]  /*04a0*/  @!UP2 ULDC UR11, c[0x0][0xc] ;  /* 0x00000300000baab9 */ /* 0x000fe20000000800 */
[----:B-----5:R-:W-:Y:S01]  /*04b0*/  ISETP.NE.OR P0, PT, R0, RZ, !P0 ;  /* 0x000000ff0000720c */ /* 0x020fe20004705670 */
[----:B-1----:R-:W-:Y:S02]  /*04c0*/  @UP2 UMOV UR7, UR17 ;  /* 0x0000001100072c82 */ /* 0x002fe40008000000 */
[----:B------:R-:W-:Y:S01]  /*04d0*/  @UP2 UMOV UR8, UR7 ;  /* 0x0000000700082c82 */ /* 0x000fe20008000000 */
[----:B------:R-:W-:Y:S01]  /*04e0*/  @!UP2 UMOV UR7, UR17 ;  /* 0x000000110007ac82 */ /* 0x000fe20008000000 */
[----:B0-----:R-:W-:-:S08]  /*04f0*/  @UP2 UIMAD.WIDE.U32 UR14, UR4, UR14, UR8 ;  /* 0x0000000e040e22a5 */ /* 0x001fd0000f8e0008 */
[----:B------:R-:W-:Y:S01]  /*0500*/  VOTEU.ALL UP0, P0 ;  /* 0x00000000003f7886 */ /* 0x000fe20000000000 */
[----:B------:R-:W-:Y:S01]  /*0510*/  VOTEU.ALL UP1, P0 ;  /* 0x00000000003f7886 */ /* 0x000fe20000020000 */
[----:B------:R-:W-:Y:S01]  /*0520*/  IMAD.U32 R2, RZ, RZ, UR14 ;  /* 0x0000000eff027e24 */ /* 0x000fe2000f8e00ff */
[----:B------:R-:W-:Y:S02]  /*0530*/  MOV R3, UR15 ;  /* 0x0000000f00037c02 */ /* 0x000fe40008000f00 */
[----:B------:R-:W0:Y:S01]  /*0540*/  @!UP0 S2UR UR6, SR_CgaCtaId ;  /* 0x00000000000689c3 */ /* 0x000e220000008800 */
[----:B------:R-:W-:Y:S01]  /*0550*/  @!UP0 UMOV UR5, 0x400 ;  /* 0x0000040000058882 */ /* 0x000fe20000000000 */
[----:B------:R-:W-:-:S04]  /*0560*/  @!UP0 UIADD3 UR12, -UR12, 0x100000, URZ ;  /* 0x001000000c0c8890 */ /* 0x000fc8000fffe13f */
[----:B------:R-:W-:Y:S02]  /*0570*/  @!UP0 USHF.L.U32 UR13, UR12, 0xb, URZ ;  /* 0x0000000b0c0d8899 */ /* 0x000fe4000800063f */
[----:B------:R-:W-:Y:S02]  /*0580*/  @!UP0 USHF.L.U32 UR12, UR12, 0x1, URZ ;  /* 0x000000010c0c8899 */ /* 0x000fe4000800063f */
[----:B0-----:R-:W-:Y:S01]  /*0590*/  @!UP0 ULEA UR16, UR6, UR5, 0x18 ;  /* 0x0000000506108291 */ /* 0x001fe2000f8ec03f */
[----:B------:R-:W-:Y:S01]  /*05a0*/  VOTEU.ALL UP0, P0 ;  /* 0x00000000003f7886 */ /* 0x000fe20000000000 */
[----:B------:R-:W-:Y:S01]  /*05b0*/  PLOP3.LUT P0, PT, PT, PT, UP2, 0x80, 0x0 ;  /* 0x000000000000781c */ /* 0x000fe20003f0f028 */
[----:B------:R-:W-:Y:S01]  /*05c0*/  UMOV UR5, URZ ;  /* 0x0000003f00057c82 */ /* 0x000fe20008000000 */
[----:B------:R-:W-:Y:S01]  /*05d0*/  @UP2 UMOV UR6, URZ ;  /* 0x0000003f00062c82 */ /* 0x000fe20008000000 */
[----:B------:R-:W-:Y:S02]  /*05e0*/  @!UP2 UIMAD.WIDE.U32 UR8, UR11, UR7, UR4 ;  /* 0x000000070b08a2a5 */ /* 0x000fe4000f8e0004 */
[----:B------:R-:W-:-:S04]  /*05f0*/  @UP2 UIADD3 UR6, UR15, UR6, URZ ;  /* 0x000000060f062290 */ /* 0x000fc8000fffe03f */
[----:B------:R-:W-:Y:S01]  /*0600*/  MOV R5, UR9 ;  /* 0x0000000900057c02 */ /* 0x000fe20008000f00 */
[----:B------:R-:W0:Y:S02]  /*0610*/  FENCE.VIEW.ASYNC.S ;  /* 0x00000000000073c6 */ /* 0x000e240000000000 */
[----:B0-----:R0:W2:Y:S01]  /*0620*/  @!UP0 SYNCS.EXCH.64 URZ, [UR16+0x50], UR12 ;  /* 0x0000500c103f85b2 */ /* 0x0010a20008000100 */
[----:B------:R-:W-:Y:S02]  /*0630*/  @P2 IMAD.U32 R6, RZ, RZ, UR6 ;  /* 0x00000006ff062e24 */ /* 0x000fe4000f8e00ff */
[----:B------:R-:W-:Y:S01]  /*0640*/  @P0 IMAD.MOV.U32 R7, RZ, RZ, R2 ;  /* 0x000000ffff070224 */ /* 0x000fe200078e0002 */
[----:B------:R-:W-:Y:S01]  /*0650*/  MOV R2, UR8 ;  /* 0x0000000800027c02 */ /* 0x000fe20008000f00 */
[----:B------:R-:W-:Y:S02]  /*0660*/  @!P4 IMAD.MOV.U32 R6, RZ, RZ, R5 ;  /* 0x000000ffff06c224 */ /* 0x000fe400078e0005 */
[----:B------:R-:W-:-:S02]  /*0670*/  IMAD.U32 R3, RZ, RZ, UR9 ;  /* 0x00000009ff037e24 */ /* 0x000fc4000f8e00ff */
[----:B------:R-:W-:Y:S01]  /*0680*/  @!P3 IMAD.MOV.U32 R7, RZ, RZ, R2 ;  /* 0x000000ffff07b224 */ /* 0x000fe200078e0002 */
[----:B------:R0:W-:Y:S01]  /*0690*/  STL [R1+0x200], R6 ;  /* 0x0002000601007387 */ /* 0x0001e20000100800 */
[----:B------:R-:W-:-:S03]  /*06a0*/  IMAD.U32 R4, RZ, RZ, UR8 ;  /* 0x00000008ff047e24 */ /* 0x000fc6000f8e00ff */
[----:B------:R0:W-:Y:S01]  /*06b0*/  STL [R1+0x204], R7 ;  /* 0x0002040701007387 */ /* 0x0001e20000100800 */
[----:B------:R0:W2:Y:S01]  /*06c0*/  @!UP1 SYNCS.EXCH.64 URZ, [UR16+0x58], UR12 ;  /* 0x0000580c103f95b2 */ /* 0x0000a20008000100 */
[----:B------:R-:W-:Y:S01]  /*06d0*/  NOP ;  /* 0x0000000000007918 */ /* 0x000fe20000000000 */
[----:B--234-:R-:W-:Y:S06]  /*06e0*/  BAR.SYNC.DEFER_BLOCKING 0x0 ;  /* 0x0000000000007b1d */ /* 0x01cfec0000010000 */
[----:B------:R-:W-:Y:S05]  /*06f0*/  @!P1 BRA `(.L_x_3) ;  /* 0x0000021400f89947 */ /* 0x000fea0003800000 */
[----:B------:R-:W-:-:S06]  /*0700*/  UISETP.GT.U32.AND UP0, UPT, UR18, 0x1, UPT ;  /* 0x000000011200788c */ /* 0x000fcc000bf04070 */
[----:B------:R-:W-:-:S13]  /*0710*/  PLOP3.LUT P0, PT, PT, PT, UP0, 0x80, 0x0 ;  /* 0x000000000000781c */ /* 0x000fda0003f0f008 */
[----:B0-----:R-:W-:Y:S05]  /*0720*/  @P0 EXIT ;  /* 0x000000000000094d */ /* 0x001fea0003800000 */
[----:B------:R-:W-:Y:S01]  /*0730*/  ULDC.64 UR8, c[0x0][0x650] ;  /* 0x0001940000087ab9 */ /* 0x000fe20000000a00 */
[----:B------:R-:W-:Y:S01]  /*0740*/  UMOV UR40, 0xffffffff ;  /* 0xffffffff00287882 */ /* 0x000fe20000000000 */
[----:B------:R-:W-:Y:S01]  /*0750*/  ISETP.GE.U32.AND P0, PT, R7, UR8, PT ;  /* 0x0000000807007c0c */ /* 0x000fe2000bf06070 */
[----:B------:R-:W-:Y:S01]  /*0760*/  UMOV UR41, 0xffffffff ;  /* 0xffffffff00297882 */ /* 0x000fe20000000000 */
[----:B------:R-:W-:Y:S01]  /*0770*/  UMOV UR42, 0xffffffff ;  /* 0xffffffff002a7882 */ /* 0x000fe20000000000 */
[----:B------:R-:W-:Y:S02]  /*0780*/  PRMT R0, RZ, 0x7610, R0 ;  /* 0x00007610ff007816 */ /* 0x000fe40000000000 */
[----:B------:R-:W-:-:S13]  /*0790*/  ISETP.GE.U32.AND.EX P0, PT, R6, UR9, PT, P0 ;  /* 0x0000000906007c0c */ /* 0x000fda000bf06100 */
[----:B------:R-:W-:Y:S05]  /*07a0*/  @P0 BRA `(.L_x_4) ;  /* 0x0000000400800947 */ /* 0x000fea0003800000 */
[----:B------:R-:W-:Y:S01]  /*07b0*/  I2FP.F32.U32 R0, UR4 ;  /* 0x0000000400007c45 */ /* 0x000fe20008201000 */
[----:B------:R-:W-:Y:S01]  /*07c0*/  ULDC.64 UR16, c[0x0][0x628] ;  /* 0x00018a0000107ab9 */ /* 0x000fe20000000a00 */
[----:B------:R-:W-:Y:S01]  /*07d0*/  ULDC UR6, c[0x0][0x150] ;  /* 0x0000540000067ab9 */ /* 0x000fe20000000800 */
[----:B------:R-:W-:Y:S01]  /*07e0*/  ISETP.NE.U32.AND P0, PT, RZ, UR16, PT ;  /* 0x00000010ff007c0c */ /* 0x000fe2000bf05070 */
[----:B------:R-:W-:Y:S01]  /*07f0*/  ULDC UR15, c[0x0][0x630] ;  /* 0x00018c00000f7ab9 */ /* 0x000fe20000000800 */
[----:B------:R-:W-:Y:S01]  /*0800*/  FMUL R0, R0, UR6 ;  /* 0x0000000600007c20 */ /* 0x000fe20008400000 */
[----:B------:R-:W-:Y:S01]  /*0810*/  R2UR UR18, R7 ;  /* 0x00000000071272ca */ /* 0x000fe200000e0000 */
[----:B------:R-:W-:Y:S01]  /*0820*/  ULDC UR20, c[0x0][0x154] ;  /* 0x0000550000147ab9 */ /* 0x000fe20000000800 */
[----:B------:R-:W-:Y:S01]  /*0830*/  ISETP.NE.AND.EX P0, PT, RZ, UR17, PT, P0 ;  /* 0x00000011ff007c0c */ /* 0x000fe2000bf05300 */
[----:B------:R0:W1:Y:S01]  /*0840*/  F2I.U32.TRUNC.NTZ R2, R0 ;  /* 0x0000000000027305 */ /* 0x000062000020f000 */
[----:B------:R-:W-:-:S02]  /*0850*/  R2UR UR19, R6 ;  /* 0x00000000061372ca */ /* 0x000fc400000e0000 */
[----:B------:R-:W-:Y:S02]  /*0860*/  R2UR UR8, R7 ;  /* 0x00000000070872ca */ /* 0x000fe400000e0000 */
[----:B------:R-:W-:-:S07]  /*0870*/  R2UR UR9, R6 ;  /* 0x00000000060972ca */ /* 0x000fce00000e0000 */
[----:B0-----:R-:W-:Y:S08]  /*0880*/  @!P0 BRA `(.L_x_5) ;  /* 0x0000000000308947 */ /* 0x001ff00003800000 */
[----:B------:R-:W-:Y:S01]  /*0890*/  R2UR UR8, R7 ;  /* 0x00000000070872ca */ /* 0x000fe200000e0000 */
[----:B------:R-:W-:Y:S01]  /*08a0*/  ULDC UR6, c[0x0][0x634] ;  /* 0x00018d0000067ab9 */ /* 0x000fe20000000800 */
[----:B------:R-:W-:-:S11]  /*08b0*/  R2UR UR14, R6 ;  /* 0x00000000060e72ca */ /* 0x000fd600000e0000 */
[----:B------:R-:W-:-:S04]  /*08c0*/  UIADD3 UR6, UP0, UR8, UR6, URZ ;  /* 0x0000000608067290 */ /* 0x000fc8000ff1e03f */
[----:B------:R-:W-:-:S04]  /*08d0*/  UIADD3.X UR14, URZ, UR14, URZ, UP0, !UPT ;  /* 0x0000000e3f0e7290 */ /* 0x000fc800087fe43f */
[----:B------:R-:W-:-:S04]  /*08e0*/  UIMAD.WIDE.U32 UR8, UR14, UR16, URZ ;  /* 0x000000100e0872a5 */ /* 0x000fc8000f8e003f */
[----:B------:R-:W-:Y:S02]  /*08f0*/  UIMAD.WIDE.U32 UR10, UP0, UR6, UR17, UR8 ;  /* 0x00000011060a72a5 */ /* 0x000fe4000f800008 */
[----:B------:R-:W-:Y:S02]  /*0900*/  UIMAD.WIDE.U32 UR8, UR6, UR16, URZ ;  /* 0x00000010060872a5 */ /* 0x000fe4000f8e003f */
[----:B------:R-:W-:Y:S02]  /*0910*/  UIADD3.X UR13, URZ, URZ, URZ, UP0, !UPT ;  /* 0x0000003f3f0d7290 */ /* 0x000fe400087fe43f */
[----:B------:R-:W-:Y:S01]  /*0920*/  UIADD3 URZ, UP0, UR9, UR10, URZ ;  /* 0x0000000a093f7290 */ /* 0x000fe2000ff1e03f */
[----:B------:R-:W-:-:S03]  /*0930*/  UMOV UR12, UR11 ;  /* 0x0000000b000c7c82 */ /* 0x000fc60008000000 */
[----:B------:R-:W-:-:S12]  /*0940*/  UIMAD.WIDE.U32.X UR8, UR14, UR17, UR12, UP0 ;  /* 0x000000110e0872a5 */ /* 0x000fd800080e040c */
.L_x_5:
[----:B------:R-:W-:Y:S01]  /*0950*/  USHF.R.U64 UR42, UR8, UR15, UR9 ;  /* 0x0000000f082a7299 */ /* 0x000fe20008001209 */
[----:B------:R-:W-:Y:S01]  /*0960*/  I2FP.F32.U32 R0, UR7 ;  /* 0x0000000700007c45 */ /* 0x000fe20008201000 */
[----:B------:R-:W-:Y:S01]  /*0970*/  USHF.R.U32.HI UR5, URZ, UR15, UR9 ;  /* 0x0000000f3f057299 */ /* 0x000fe20008011609 */
[----:B-1----:R-:W-:Y:S01]  /*0980*/  R2UR UR12, R2 ;  /* 0x00000000020c72ca */ /* 0x002fe200000e0000 */
[----:B------:R-:W-:Y:S02]  /*0990*/  UIADD3 UR6, UP0, URZ, -UR42, URZ ;  /* 0x8000002a3f067290 */ /* 0x000fe4000ff1e03f */
[----:B------:R-:W-:Y:S01]  /*09a0*/  FMUL R0, R0, UR20 ;  /* 0x0000001400007c20 */ /* 0x000fe20008400000 */
[----:B------:R-:W-:Y:S01]  /*09b0*/  ULDC.64 UR8, c[0x0][0x620] ;  /* 0x0001880000087ab9 */ /* 0x000fe20000000a00 */
[----:B------:R-:W-:Y:S01]  /*09c0*/  UIADD3.X UR5, URZ, ~UR5, URZ, UP0, !UPT ;  /* 0x800000053f057290 */ /* 0x000fe200087fe43f */
[----:B------:R-:W-:Y:S01]  /*09d0*/  UMOV UR10, UR18 ;  /* 0x00000012000a7c82 */ /* 0x000fe20008000000 */
[----:B------:R-:W-:-:S02]  /*09e0*/  UMOV UR11, UR19 ;  /* 0x00000013000b7c82 */ /* 0x000fc40008000000 */
[----:B------:R-:W-:Y:S01]  /*09f0*/  UIMAD UR5, UR5, UR8, URZ ;  /* 0x00000008050572a4 */ /* 0x000fe2000f8e023f */
[----:B------:R-:W0:Y:S01]  /*0a00*/  F2I.U32.TRUNC.NTZ R0, R0 ;  /* 0x0000000000007305 */ /* 0x000e22000020f000 */
[----:B------:R-:W-:Y:S02]  /*0a10*/  UIMAD.WIDE.U32 UR10, UR6, UR8, UR10 ;  /* 0x00000008060a72a5 */ /* 0x000fe4000f8e000a */
[----:B------:R-:W-:Y:S01]  /*0a20*/  UIMAD UR6, UR6, UR9, UR5 ;  /* 0x00000009060672a4 */ /* 0x000fe2000f8e0205 */
[----:B------:R-:W-:Y:S01]  /*0a30*/  ULDC UR21, c[0x0][0x658] ;  /* 0x0001960000157ab9 */ /* 0x000fe20000000800 */
[----:B------:R-:W-:Y:S02]  /*0a40*/  UMOV UR19, 0xffffffff ;  /* 0xffffffff00137882 */ /* 0x000fe40000000000 */
[----:B------:R-:W-:Y:S01]  /*0a50*/  UIADD3 UR6, UR11, UR6, URZ ;  /* 0x000000060b067290 */ /* 0x000fe2000fffe03f */
[----:B------:R-:W-:Y:S01]  /*0a60*/  ULDC UR15, c[0x0][0x618] ;  /* 0x00018600000f7ab9 */ /* 0x000fe20000000800 */
[----:B------:R-:W-:Y:S01]  /*0a70*/  ULDC.64 UR8, c[0x0][0x640] ;  /* 0x0001900000087ab9 */ /* 0x000fe20000000a00 */
[----:B------:R-:W-:Y:S01]  /*0a80*/  USHF.L.U32 UR11, UR19, UR21, URZ ;  /* 0x00000015130b7299 */ /* 0x000fe2000800063f */
[----:B------:R-:W-:Y:S01]  /*0a90*/  ISETP.NE.U32.AND P0, PT, RZ, UR8, PT ;  /* 0x00000008ff007c0c */ /* 0x000fe2000bf05070 */
[----:B------:R-:W-:-:S02]  /*0aa0*/  USHF.R.U64 UR19, UR10, UR15, UR6 ;  /* 0x0000000f0a137299 */ /* 0x000fc40008001206 */
[----:B------:R-:W-:Y:S01]  /*0ab0*/  USHF.R.U32.HI UR10, URZ, UR15, UR6 ;  /* 0x0000000f3f0a7299 */ /* 0x000fe20008011606 */
[----:B0-----:R-:W-:Y:S01]  /*0ac0*/  R2UR UR14, R0 ;  /* 0x00000000000e72ca */ /* 0x001fe200000e0000 */
[----:B------:R-:W-:Y:S01]  /*0ad0*/  ULDC UR17, c[0x0][0x608] ;  /* 0x0001820000117ab9 */ /* 0x000fe20000000800 */
[----:B------:R-:W-:Y:S01]  /*0ae0*/  ISETP.NE.AND.EX P0, PT, RZ, UR9, PT, P0 ;  /* 0x00000009ff007c0c */ /* 0x000fe2000bf05300 */
[----:B------:R-:W-:Y:S02]  /*0af0*/  USHF.R.U64 UR23, UR19, UR17, UR10 ;  /* 0x0000001113177299 */ /* 0x000fe4000800120a */
[----:B------:R-:W-:Y:S01]  /*0b00*/  USHF.R.U32.HI UR10, URZ, UR17, UR10 ;  /* 0x000000113f0a7299 */ /* 0x000fe2000801160a */
[----:B------:R-:W-:Y:S01]  /*0b10*/  UMOV UR16, 0x1 ;  /* 0x0000000100107882 */ /* 0x000fe20000000000 */
[----:B------:R-:W-:Y:S02]  /*0b20*/  UIADD3 UR12, -UR12, URZ, URZ ;  /* 0x0000003f0c0c7290 */ /* 0x000fe4000fffe13f */
[----:B------:R-:W-:-:S02]  /*0b30*/  USHF.R.U64 UR24, UR23, UR21, UR10 ;  /* 0x0000001517187299 */ /* 0x000fc4000800120a */
[----:B------:R-:W-:Y:S01]  /*0b40*/  USHF.L.U32 UR6, UR16, UR21, URZ ;  /* 0x0000001510067299 */ /* 0x000fe2000800063f */
[----:B------:R-:W-:Y:S01]  /*0b50*/  ULDC UR13, c[0x0][0x144] ;  /* 0x00005100000d7ab9 */ /* 0x000fe20000000800 */
[----:B------:R-:W-:Y:S01]  /*0b60*/  ULDC UR5, c[0x0][0x600] ;  /* 0x0001800000057ab9 */ /* 0x000fe20000000800 */
[----:B------:R-:W-:Y:S02]  /*0b70*/  ULOP3.LUT UR16, URZ, UR11, URZ, 0x33, !UPT ;  /* 0x0000000b3f107292 */ /* 0x000fe4000f8e333f */
[----:B------:R-:W-:Y:S02]  /*0b80*/  USHF.R.U32.HI UR11, URZ, UR21, UR10 ;  /* 0x000000153f0b7299 */ /* 0x000fe4000801160a */
[----:B------:R-:W-:Y:S02]  /*0b90*/  UIADD3 UR18, UR5, -0x1, URZ ;  /* 0xffffffff05127890 */ /* 0x000fe4000fffe03f */
[----:B------:R-:W-:Y:S02]  /*0ba0*/  UIADD3 UR20, -UR14, URZ, URZ ;  /* 0x0000003f0e147290 */ /* 0x000fe4000fffe13f */
[----:B------:R-:W-:Y:S01]  /*0bb0*/  UIMAD UR4, UR13, UR12, UR4 ;  /* 0x0000000c0d0472a4 */ /* 0x000fe2000f8e0204 */
[----:B------:R-:W-:Y:S01]  /*0bc0*/  ULDC UR25, c[0x0][0x148] ;  /* 0x0000520000197ab9 */ /* 0x000fe20000000800 */
[----:B------:R-:W-:Y:S01]  /*0bd0*/  ULDC UR21, c[0x0][0x648] ;  /* 0x0001920000157ab9 */ /* 0x000fe20000000800 */
[----:B------:R-:W-:Y:S01]  /*0be0*/  ULDC UR22, c[0x0][0x638] ;  /* 0x00018e0000167ab9 */ /* 0x000fe20000000800 */
[----:B------:R-:W-:Y:S01]  /*0bf0*/  UMOV UR10, UR24 ;  /* 0x00000018000a7c82 */ /* 0x000fe20008000000 */
[----:B------:R-:W-:Y:S07]  /*0c00*/  @!P0 BRA `(.L_x_6) ;  /* 0x0000000000308947 */ /* 0x000fee0003800000 */
[----:B------:R-:W-:Y:S02]  /*0c10*/  ULDC UR14, c[0x0][0x64c] ;  /* 0x00019300000e7ab9 */ /* 0x000fe40000000800 */
        /* <DEDUP_REMOVED lines=8> */
[----:B------:R-:W-:-:S07]  /*0ca0*/  UIMAD.WIDE.U32.X UR8, UR17, UR9, UR14, UP0 ;  /* 0x00000009110872a5 */ /* 0x000fce00080e040e */
[----:B------:R-:W-:Y:S01]  /*0cb0*/  UMOV UR10, UR8 ;  /* 0x00000008000a7c82 */ /* 0x000fe20008000000 */
[----:B------:R-:W-:-:S05]  /*0cc0*/  UMOV UR11, UR9 ;  /* 0x00000009000b7c82 */ /* 0x000fca0008000000 */
.L_x_6:
[----:B------:R-:W-:Y:S01]  /*0cd0*/  UISETP.NE.AND UP0, UPT, UR39, URZ, UPT ;  /* 0x0000003f2700728c */ /* 0x000fe2000bf05270 */
[----:B------:R-:W-:Y:S01]  /*0ce0*/  MOV R0, 0x1 ;  /* 0x0000000100007802 */ /* 0x000fe20000000f00 */
[----:B------:R-:W-:Y:S02]  /*0cf0*/  USHF.R.U64 UR8, UR10, UR21, UR11 ;  /* 0x000000150a087299 */ /* 0x000fe4000800120b */
[----:B------:R-:W-:Y:S02]  /*0d00*/  ULOP3.LUT UR16, UR23, UR16, URZ, 0xc0, !UPT ;  /* 0x0000001017107292 */ /* 0x000fe4000f8ec03f */
[----:B------:R-:W-:Y:S02]  /*0d10*/  ULOP3.LUT UR18, UR19, UR18, URZ, 0xc0, !UPT ;  /* 0x0000001213127292 */ /* 0x000fe4000f8ec03f */
[----:B------:R-:W-:-:S03]  /*0d20*/  UIMAD UR16, UR6, UR8, UR16 ;  /* 0x00000008061072a4 */ /* 0x000fc6000f8e0210 */
[----:B------:R-:W-:Y:S02]  /*0d30*/  @UP0 UIMAD UR4, UR25, UR20, UR7 ;  /* 0x00000014190402a4 */ /* 0x000fe4000f8e0207 */
[----:B------:R-:W-:-:S04]  /*0d40*/  UIADD3 UR7, -UR8, URZ, URZ ;  /* 0x0000003f08077290 */ /* 0x000fc8000fffe13f */
[----:B------:R-:W-:-:S03]  /*0d50*/  UIMAD UR6, UR7, UR22, UR24 ;  /* 0x00000016070672a4 */ /* 0x000fc6000f8e0218 */
[----:B------:R-:W-:Y:S01]  /*0d60*/  ULDC UR7, c[0x0][0x610] ;  /* 0x0001840000077ab9 */ /* 0x000fe20000000800 */
[----:B------:R-:W-:Y:S02]  /*0d70*/  UIMAD UR6, UR6, UR5, UR18 ;  /* 0x00000005060672a4 */ /* 0x000fe4000f8e0212 */
[----:B------:R-:W-:-:S04]  /*0d80*/  UIMAD UR4, UR16, UR7, UR4 ;  /* 0x00000007100472a4 */ /* 0x000fc8000f8e0204 */
[----:B------:R-:W-:Y:S02]  /*0d90*/  USEL UR41, UR6, UR4, !UP0 ;  /* 0x0000000406297287 */ /* 0x000fe4000c000000 */
[----:B------:R-:W-:-:S12]  /*0da0*/  USEL UR40, UR4, UR6, !UP0 ;  /* 0x0000000604287287 */ /* 0x000fd8000c000000 */
.L_x_4:
[----:B------:R-:W-:-:S08]  /*0db0*/  NOP ;  /* 0x0000000000007918 */ /* 0x000fd00000000000 */
[----:B------:R-:W0:Y:S02]  /*0dc0*/  USETMAXREG.TRY_ALLOC.CTAPOOL UP0, 0xf0 ;  /* 0x000000f0000079c8 */ /* 0x000e240008000600 */
[----:B0-----:R-:W-:-:S13]  /*0dd0*/  PLOP3.LUT P0, PT, PT, PT, UP0, 0x80, 0x0 ;  /* 0x000000000000781c */ /* 0x001fda0003f0f008 */
[----:B------:R-:W-:Y:S05]  /*0de0*/  @!P0 BRA `(.L_x_4) ;  /* 0xfffffffc00f08947 */ /* 0x000fea000383ffff */
[----:B------:R-:W-:Y:S01]  /*0df0*/  ULDC.64 UR4, c[0x0][0x598] ;  /* 0x0001660000047ab9 */ /* 0x000fe20000000a00 */
[----:B------:R-:W-:Y:S01]  /*0e00*/  ULDC.64 UR44, c[0x0][0x208] ;  /* 0x00008200002c7ab9 */ /* 0x000fe20000000a00 */
[----:B------:R-:W-:-:S04]  /*0e10*/  ISETP.NE.U32.AND P0, PT, RZ, UR4, PT ;  /* 0x00000004ff007c0c */ /* 0x000fc8000bf05070 */
[----:B------:R-:W-:-:S13]  /*0e20*/  ISETP.NE.AND.EX P0, PT, RZ, UR5, PT, P0 ;  /* 0x00000005ff007c0c */ /* 0x000fda000bf05300 */
[----:B------:R-:W-:Y:S05]  /*0e30*/  @!P0 BRA `(.L_x_7) ;  /* 0x00000000001c8947 */ /* 0x000fea0003800000 */
[----:B------:R-:W0:Y:S02]  /*0e40*/  LDC.64 R2, c[0x0][0x598] ;  /* 0x00016600ff027b82 */ /* 0x000e240000000a00 */
[----:B0-----:R-:W2:Y:S02]  /*0e50*/  LDG.E.64 R2, desc[UR44][R2.64] ;  /* 0x0000002c02027981 */ /* 0x001ea4000c1e1b00 */
[----:B--2---:R-:W-:-:S04]  /*0e60*/  ISETP.NE.U32.AND P0, PT, R2, RZ, PT ;  /* 0x000000ff0200720c */ /* 0x004fc80003f05070 */
[----:B------:R-:W-:-:S13]  /*0e70*/  ISETP.NE.AND.EX P0, PT, R3, RZ, PT, P0 ;  /* 0x000000ff0300720c */ /* 0x000fda0003f05300 */
[----:B------:R-:W-:Y:S05]  /*0e80*/  @!P0 BRA `(.L_x_7) ;  /* 0x0000000000088947 */ /* 0x000fea0003800000 */
[----:B------:R0:W5:Y:S01]  /*0e90*/  LD.E R2, desc[UR44][R2.64] ;  /* 0x0000002c02027980 */ /* 0x000162000c101900 */
[----:B------:R-:W-:Y:S05]  /*0ea0*/  BRA `(.L_x_8) ;  /* 0x0000000000247947 */ /* 0x000fea0003800000 */
.L_x_7:
[----:B------:R-:W-:Y:S02]  /*0eb0*/  ULDC.64 UR4, c[0x0][0x588] ;  /* 0x0001620000047ab9 */ /* 0x000fe40000000a00 */
[----:B------:R-:W-:-:S04]  /*0ec0*/  ISETP.NE.U32.AND P0, PT, RZ, UR4, PT ;  /* 0x00000004ff007c0c */ /* 0x000fc8000bf05070 */
[----:B------:R-:W-:-:S13]  /*0ed0*/  ISETP.NE.AND.EX P0, PT, RZ, UR5, PT, P0 ;  /* 0x00000005ff007c0c */ /* 0x000fda000bf05300 */
[----:B------:R-:W-:Y:S05]  /*0ee0*/  @!P0 BRA `(.L_x_9) ;  /* 0x00000000000c8947 */ /* 0x000fea0003800000 */
[----:B------:R-:W0:Y:S02]  /*0ef0*/  LDC.64 R2, c[0x0][0x588] ;  /* 0x00016200ff027b82 */ /* 0x000e240000000a00 */
[----:B0-----:R1:W5:Y:S01]  /*0f00*/  LDG.E R2, desc[UR44][R2.64] ;  /* 0x0000002c02027981 */ /* 0x001362000c1e1900 */
[----:B------:R-:W-:Y:S05]  /*0f10*/  BRA `(.L_x_8) ;  /* 0x0000000000087947 */ /* 0x000fea0003800000 */
.L_x_9:
[----:B------:R-:W-:Y:S02]  /*0f20*/  ULDC UR4, c[0x0][0x580] ;  /* 0x0001600000047ab9 */ /* 0x000fe40000000800 */
[----:B------:R-:W-:-:S07]  /*0f30*/  IMAD.U32 R2, RZ, RZ, UR4 ;  /* 0x00000004ff027e24 */ /* 0x000fce000f8e00ff */
.L_x_8:
[----:B------:R-:W-:Y:S02]  /*0f40*/  ULDC.64 UR4, c[0x0][0x5a0] ;  /* 0x0001680000047ab9 */ /* 0x000fe40000000a00 */
[----:B------:R-:W-:-:S04]  /*0f50*/  ISETP.NE.U32.AND P0, PT, RZ, UR4, PT ;  /* 0x00000004ff007c0c */ /* 0x000fc8000bf05070 */
[----:B------:R-:W-:-:S13]  /*0f60*/  ISETP.NE.AND.EX P0, PT, RZ, UR5, PT, P0 ;  /* 0x00000005ff007c0c */ /* 0x000fda000bf05300 */
[----:B------:R-:W-:Y:S05]  /*0f70*/  @!P0 BRA `(.L_x_10) ;  /* 0x00000000001c8947 */ /* 0x000fea0003800000 */
[----:B------:R-:W2:Y:S02]  /*0f80*/  LDC.64 R4, c[0x0][0x5a0] ;  /* 0x00016800ff047b82 */ /* 0x000ea40000000a00 */
[----:B--2---:R-:W2:Y:S02]  /*0f90*/  LDG.E.64 R4, desc[UR44][R4.64] ;  /* 0x0000002c04047981 */ /* 0x004ea4000c1e1b00 */
[----:B--2---:R-:W-:-:S04]  /*0fa0*/  ISETP.NE.U32.AND P0, PT, R4, RZ, PT ;  /* 0x000000ff0400720c */ /* 0x004fc80003f05070 */
[----:B------:R-:W-:-:S13]  /*0fb0*/  ISETP.NE.AND.EX P0, PT, R5, RZ, PT, P0 ;  /* 0x000000ff0500720c */ /* 0x000fda0003f05300 */
[----:B------:R-:W-:Y:S05]  /*0fc0*/  @!P0 BRA `(.L_x_10) ;  /* 0x0000000000088947 */ /* 0x000fea0003800000 */
[----:B------:R2:W5:Y:S01]  /*0fd0*/  LD.E R16, desc[UR44][R4.64] ;  /* 0x0000002c04107980 */ /* 0x000562000c101900 */
[----:B------:R-:W-:Y:S05]  /*0fe0*/  BRA `(.L_x_11) ;  /* 0x0000000000247947 */ /* 0x000fea0003800000 */
.L_x_10:
[----:B------:R-:W-:Y:S02]  /*0ff0*/  ULDC.64 UR4, c[0x0][0x590] ;  /* 0x0001640000047ab9 */ /* 0x000fe40000000a00 */
[----:B------:R-:W-:-:S04]  /*1000*/  ISETP.NE.U32.AND P0, PT, RZ, UR4, PT ;  /* 0x00000004ff007c0c */ /* 0x000fc8000bf05070 */
[----:B------:R-:W-:-:S13]  /*1010*/  ISETP.NE.AND.EX P0, PT, RZ, UR5, PT, P0 ;  /* 0x00000005ff007c0c */ /* 0x000fda000bf05300 */
[----:B------:R-:W-:Y:S05]  /*1020*/  @!P0 BRA `(.L_x_12) ;  /* 0x00000000000c8947 */ /* 0x000fea0003800000 */
[----:B------:R-:W2:Y:S02]  /*1030*/  LDC.64 R16, c[0x0][0x590] ;  /* 0x00016400ff107b82 */ /* 0x000ea40000000a00 */
[----:B--2---:R3:W5:Y:S01]  /*1040*/  LDG.E R16, desc[UR44][R16.64] ;  /* 0x0000002c10107981 */ /* 0x004762000c1e1900 */
[----:B------:R-:W-:Y:S05]  /*1050*/  BRA `(.L_x_11) ;  /* 0x0000000000087947 */ /* 0x000fea0003800000 */
.L_x_12:
[----:B------:R-:W-:Y:S02]  /*1060*/  ULDC UR4, c[0x0][0x584] ;  /* 0x0001610000047ab9 */ /* 0x000fe40000000800 */
[----:B------:R-:W-:-:S07]  /*1070*/  IMAD.U32 R16, RZ, RZ, UR4 ;  /* 0x00000004ff107e24 */ /* 0x000fce000f8e00ff */
.L_x_11:
[----:B------:R-:W-:-:S13]  /*1080*/  LOP3.LUT P0, RZ, R0, 0xff, RZ, 0xc0, !PT ;  /* 0x000000ff00ff7812 */ /* 0x000fda000780c0ff */
[----:B------:R-:W-:Y:S05]  /*1090*/  @!P0 EXIT ;  /* 0x000000000000894d */ /* 0x000fea0003800000 */
[----:B------:R-:W-:Y:S01]  /*10a0*/  ULDC UR4, c[0x0][0x28c] ;  /* 0x0000a30000047ab9 */ /* 0x000fe20000000800 */
[----:B------:R-:W-:Y:S01]  /*10b0*/  UMOV UR36, URZ ;  /* 0x0000003f00247c82 */ /* 0x000fe20008000000 */
[----:B------:R-:W-:Y:S01]  /*10c0*/  UIADD3 UR4, UR4, 0x7f, URZ ;  /* 0x0000007f04047890 */ /* 0x000fe2000fffe03f */
[----:B------:R-:W-:-:S03]  /*10d0*/  UMOV UR37, URZ ;  /* 0x0000003f00257c82 */ /* 0x000fc60008000000 */
[----:B------:R-:W-:-:S04]  /*10e0*/  USHF.R.S32.HI UR5, URZ, 0x1f, UR4 ;  /* 0x0000001f3f057899 */ /* 0x000fc80008011404 */
[----:B------:R-:W-:-:S04]  /*10f0*/  ULEA.HI UR5, UR5, UR4, URZ, 0x7 ;  /* 0x0000000405057291 */ /* 0x000fc8000f8f383f */
[----:B------:R-:W-:-:S12]  /*1100*/  USHF.R.S32.HI UR43, URZ, 0x7, UR5 ;  /* 0x000000073f2b7899 */ /* 0x000fd80008011405 */
.L_x_540:
[----:B------:R-:W4:Y:S01]  /*1110*/  S2R R0, SR_TID.X ;  /* 0x0000000000007919 */ /* 0x000f220000002100 */
[----:B0-----:R-:W0:Y:S01]  /*1120*/  S2UR UR6, SR_CgaCtaId ;  /* 0x00000000000679c3 */ /* 0x001e220000008800 */
[----:B------:R-:W-:Y:S02]  /*1130*/  UMOV UR46, 0x400 ;  /* 0x00000400002e7882 */ /* 0x000fe40000000000 */
[----:B0-----:R-:W-:Y:S01]  /*1140*/  ULEA UR46, UR6, UR46, 0x18 ;  /* 0x0000002e062e7291 */ /* 0x001fe2000f8ec03f */
[----:B----4-:R-:W-:-:S04]  /*1150*/  LOP3.LUT R0, R0, 0x80, RZ, 0xc0, !PT ;  /* 0x0000008000007812 */ /* 0x010fc800078ec0ff */
[----:B------:R-:W-:-:S06]  /*1160*/  SHF.R.U32.HI R0, RZ, 0x7, R0 ;  /* 0x00000007ff007819 */ /* 0x000fcc0000011600 */
[----:B------:R-:W0:Y:S02]  /*1170*/  SHFL.IDX PT, R0, R0, RZ, 0x1f ;  /* 0x00001fff00007589 */ /* 0x000e2400000e0000 */
[----:B0-----:R-:W-:-:S13]  /*1180*/  R2UR UR4, R0 ;  /* 0x00000000000472ca */ /* 0x001fda00000e0000 */
[----:B------:R-:W-:-:S04]  /*1190*/  ULEA.HI UR5, UR4, UR4, URZ, 0x1 ;  /* 0x0000000404057291 */ /* 0x000fc8000f8f083f */
[----:B------:R-:W-:-:S04]  /*11a0*/  ULOP3.LUT UR5, UR5, 0x7fffe, URZ, 0xc0, !UPT ;  /* 0x0007fffe05057892 */ /* 0x000fc8000f8ec03f */
[----:B------:R-:W-:-:S03]  /*11b0*/  UIADD3 UR5, UR4, -UR5, URZ ;  /* 0x8000000504057290 */ /* 0x000fc6000fffe03f */
[----:B------:R-:W-:Y:S01]  /*11c0*/  ULDC UR4, c[0x0][0x28c] ;  /* 0x0000a30000047ab9 */ /* 0x000fe20000000800 */
[----:B------:R-:W-:Y:S01]  /*11d0*/  ULEA UR5, UR5, UR46, 0xd ;  /* 0x0000002e05057291 */ /* 0x000fe2000f8e683f */
[----:B------:R-:W-:-:S03]  /*11e0*/  ISETP.LT.AND P0, PT, RZ, UR4, PT ;  /* 0x00000004ff007c0c */ /* 0x000fc6000bf01270 */
[----:B------:R-:W-:-:S04]  /*11f0*/  UIADD3 UR5, UR5, 0x100, URZ ;  /* 0x0000010005057890 */ /* 0x000fc8000fffe03f */
[----:B------:R-:W-:-:S04]  /*1200*/  USHF.R.U32.HI UR5, URZ, 0x4, UR5 ;  /* 0x000000043f057899 */ /* 0x000fc80008011605 */
[----:B------:R-:W-:Y:S02]  /*1210*/  ULOP3.LUT UR47, UR5, 0x3fff, URZ, 0xc0, !UPT ;  /* 0x00003fff052f7892 */ /* 0x000fe4000f8ec03f */
[----:B-1-3--:R-:W-:Y:S10]  /*1220*/  @P0 BRA `(.L_x_13) ;  /* 0x0000000000400947 */ /* 0x00aff40003800000 */
[----:B------:R-:W-:Y:S01]  /*1230*/  MOV R0, 0x0 ;  /* 0x0000000000007802 */ /* 0x000fe20000000f00 */
[----:B------:R-:W-:Y:S01]  /*1240*/  ULDC.64 UR4, c[0x4][0x68] ;  /* 0x01001a0000047ab9 */ /* 0x000fe20000000a00 */
[----:B------:R-:W-:Y:S01]  /*1250*/  ULDC.64 UR6, c[0x4][0x8] ;  /* 0x0100020000067ab9 */ /* 0x000fe20000000a00 */
[----:B--2---:R-:W-:Y:S01]  /*1260*/  MOV R4, UR4 ;  /* 0x0000000400047c02 */ /* 0x004fe20008000f00 */
[----:B------:R0:W2:Y:S01]  /*1270*/  LDC.64 R14, c[0x4][R0] ;  /* 0x01000000000e7b82 */ /* 0x0000a20000000a00 */
[----:B------:R-:W-:Y:S01]  /*1280*/  IMAD.U32 R5, RZ, RZ, UR5 ;  /* 0x00000005ff057e24 */ /* 0x000fe2000f8e00ff */
[----:B------:R-:W-:Y:S01]  /*1290*/  ULDC.64 UR4, c[0x4][0x70] ;  /* 0x01001c0000047ab9 */ /* 0x000fe20000000a00 */
[----:B------:R-:W-:Y:S01]  /*12a0*/  IMAD.U32 R10, RZ, RZ, UR6 ;  /* 0x00000006ff0a7e24 */ /* 0x000fe2000f8e00ff */
[----:B------:R-:W-:Y:S01]  /*12b0*/  MOV R7, UR5 ;  /* 0x0000000500077c02 */ /* 0x000fe20008000f00 */
[----:B------:R-:W-:Y:S01]  /*12c0*/  IMAD.U32 R6, RZ, RZ, UR4 ;  /* 0x00000004ff067e24 */ /* 0x000fe2000f8e00ff */
[----:B------:R-:W-:Y:S01]  /*12d0*/  MOV R8, 0x1e1 ;  /* 0x000001e100087802 */ /* 0x000fe20000000f00 */
[----:B------:R-:W-:-:S02]  /*12e0*/  IMAD.U32 R11, RZ, RZ, UR7 ;  /* 0x00000007ff0b7e24 */ /* 0x000fc4000f8e00ff */
[----:B------:R-:W-:Y:S02]  /*12f0*/  IMAD.MOV.U32 R12, RZ, RZ, 0x1 ;  /* 0x00000001ff0c7424 */ /* 0x000fe400078e00ff */
[----:B0-----:R-:W-:-:S07]  /*1300*/  IMAD.MOV.U32 R13, RZ, RZ, RZ ;  /* 0x000000ffff0d7224 */ /* 0x001fce00078e00ff */
[----:B------:R-:W-:-:S07]  /*1310*/  LEPC R20, `(.L_x_13) ;  /* 0x000000001014794e */ /* 0x000fce0000000000 */
[----:B-123-5:R-:W-:Y:S05]  /*1320*/  CALL.ABS.NOINC R14 ;  /* 0x000000000e007343 */ /* 0x02efea0003c00000 */
.L_x_13:
[----:B------:R-:W-:-:S06]  /*1330*/  ULOP3.LUT UR4, UR38, 0x1, URZ, 0xfc, !UPT ;  /* 0x0000000126047892 */ /* 0x000fcc000f8efc3f */
[----:B------:R-:W-:-:S04]  /*1340*/  MOV R0, UR4 ;  /* 0x0000000400007c02 */ /* 0x000fc80008000f00 */
[----:B------:R-:W-:-:S13]  /*1350*/  ISETP.NE.AND P0, PT, R0, 0x3, PT ;  /* 0x000000030000780c */ /* 0x000fda0003f05270 */
[----:B------:R-:W-:Y:S05]  /*1360*/  @!P0 BRA `(.L_x_14) ;  /* 0x0000000000048947 */ /* 0x000fea0003800000 */
[----:B------:R-:W-:Y:S01]  /*1370*/  BPT.TRAP 0x1 ;  /* 0x000000040000795c */ /* 0x000fe20000300000 */
.L_x_14:
[----:B-1----:R-:W-:Y:S02]  /*1380*/  IMAD.U32 R3, RZ, RZ, UR37 ;  /* 0x00000025ff037e24 */ /* 0x002fe4000f8e00ff */
[----:B------:R-:W-:-:S03]  /*1390*/  IMAD.U32 R0, RZ, RZ, UR36 ;  /* 0x00000024ff007e24 */ /* 0x000fc6000f8e00ff */
[----:B------:R-:W-:Y:S02]  /*13a0*/  LEA R3, R3, UR46, 0x3 ;  /* 0x0000002e03037c11 */ /* 0x000fe4000f8e18ff */
[----:B------:R-:W-:-:S04]  /*13b0*/  SHF.L.U32 R0, R0, 0x1f, RZ ;  /* 0x0000001f00007819 */ /* 0x000fc800000006ff */
[----:B------:R0:W1:Y:S01]  /*13c0*/  SYNCS.PHASECHK.TRANS64.TRYWAIT P1, [R3+URZ], R0 ;  /* 0x00000000030075a7 */ /* 0x000062000802017f */
[----:B------:R-:W-:Y:S05]  /*13d0*/  @!P0 BRA `(.L_x_15) ;  /* 0x0000000000048947 */ /* 0x000fea0003800000 */
[----:B------:R-:W-:Y:S01]  /*13e0*/  BPT.TRAP 0x1 ;  /* 0x000000040000795c */ /* 0x000fe20000300000 */
.L_x_15:
[----:B-1----:R-:W-:Y:S05]  /*13f0*/  @P1 BRA `(.L_x_16) ;  /* 0x0000000000081947 */ /* 0x002fea0003800000 */
[----:B------:R-:W1:Y:S02]  /*1400*/  SYNCS.PHASECHK.TRANS64.TRYWAIT P1, [R3+URZ], R0 ;  /* 0x00000000030075a7 */ /* 0x000e64000802017f */
[----:B-1----:R-:W-:Y:S05]  /*1410*/  @!P1 BRA `(.L_x_17) ;  /* 0x0000022000d49947 */ /* 0x002fea0003800000 */
.L_x_16:
[----:B------:R-:W-:-:S04]  /*1420*/  UISETP.LT.AND UP0, UPT, UR43, 0x1, UPT ;  /* 0x000000012b00788c */ /* 0x000fc8000bf01270 */
[----:B------:R-:W-:-:S04]  /*1430*/  USEL UR4, UR43, 0x1, UP0 ;  /* 0x000000012b047887 */ /* 0x000fc80008000000 */
[----:B------:R-:W-:-:S06]  /*1440*/  UIADD3 UR4, UR43, -UR4, URZ ;  /* 0x800000042b047290 */ /* 0x000fcc000fffe03f */
[----:B01----:R-:W-:Y:S01]  /*1450*/  MOV R0, UR4 ;  /* 0x0000000400007c02 */ /* 0x003fe20008000f00 */
[----:B------:R-:W-:Y:S05]  /*1460*/  WARPSYNC.ALL ;  /* 0x0000000000007948 */ /* 0x000fea0003800000 */
[----:B------:R-:W-:Y:S01]  /*1470*/  ISETP.GE.AND P1, PT, R0, 0x1, PT ;  /* 0x000000010000780c */ /* 0x000fe20003f26270 */
[----:B------:R-:W-:Y:S01]  /*1480*/  UIADD3 UR46, UR46, 0x40100, URZ ;  /* 0x000401002e2e7890 */ /* 0x000fe2000fffe03f */
[----:B------:R-:W-:Y:S01]  /*1490*/  WARPGROUP.ARRIVE ;  /* 0x00000000000079c5 */ /* 0x000fe20000000000 */
[----:B------:R-:W-:Y:S01]  /*14a0*/  ULOP3.LUT UR4, UR47, 0x10000, URZ, 0xfc, !UPT ;  /* 0x000100002f047892 */ /* 0x000fe2000f8efc3f */
[----:B-----5:R-:W-:Y:S01]  /*14b0*/  STL [R1+0x2c4], R16 ;  /* 0x0002c41001007387 */ /* 0x020fe20000100800 */
[----:B------:R-:W-:-:S02]  /*14c0*/  USHF.R.U32.HI UR46, URZ, 0x4, UR46 ;  /* 0x000000043f2e7899 */ /* 0x000fc4000801162e */
[----:B------:R-:W-:Y:S01]  /*14d0*/  ULEA UR8, UR37, UR4, 0xc ;  /* 0x0000000425087291 */ /* 0x000fe2000f8e603f */
[----:B------:R0:W-:Y:S01]  /*14e0*/  STL [R1+0x2c0], R2 ;  /* 0x0002c00201007387 */ /* 0x0001e20000100800 */
[----:B------:R-:W-:Y:S01]  /*14f0*/  ULOP3.LUT UR5, UR46, 0x3fff, URZ, 0xc0, !UPT ;  /* 0x00003fff2e057892 */ /* 0x000fe2000f8ec03f */
[----:B------:R-:W-:Y:S01]  /*1500*/  UMOV UR9, 0x40000040 ;  /* 0x4000004000097882 */ /* 0x000fe20000000000 */
[----:B------:R-:W-:Y:S02]  /*1510*/  UMOV UR11, 0x40000040 ;  /* 0x40000040000b7882 */ /* 0x000fe40000000000 */
[----:B------:R-:W-:Y:S01]  /*1520*/  ULOP3.LUT UR5, UR5, 0x10000, URZ, 0xfc, !UPT ;  /* 0x0001000005057892 */ /* 0x000fe2000f8efc3f */
[----:B------:R1:W-:Y:S01]  /*1530*/  STL [R1+0x2bc], R0 ;  /* 0x0002bc0001007387 */ /* 0x0003e20000100800 */
[----:B------:R-:W-:Y:S02]  /*1540*/  UIADD3 UR12, UR8, 0x400, URZ ;  /* 0x00000400080c7890 */ /* 0x000fe4000fffe03f */
[----:B------:R-:W-:Y:S01]  /*1550*/  ULEA UR6, UR37, UR5, 0xc ;  /* 0x0000000525067291 */ /* 0x000fe2000f8e603f */
[----:B------:R-:W-:Y:S01]  /*1560*/  UMOV UR15, UR11 ;  /* 0x0000000b000f7c82 */ /* 0x000fe20008000000 */
[----:B------:R-:W-:-:S05]  /*1570*/  UMOV UR13, 0x40000040 ;  /* 0x40000040000d7882 */ /* 0x000fca0000000000 */
[----:B------:R-:W-:Y:S02]  /*1580*/  UMOV UR10, UR6 ;  /* 0x00000006000a7c82 */ /* 0x000fe40008000000 */
[----:B------:R-:W-:Y:S01]  /*1590*/  HGMMA.64x256x16.F32 R24, gdesc[UR8], RZ, !UPT, gsb0 ;  /* 0x03e00000081879f0 */ /* 0x000fe2000c0008ff */
[----:B------:R-:W-:Y:S02]  /*15a0*/  UMOV UR14, UR10 ;  /* 0x0000000a000e7c82 */ /* 0x000fe40008000000 */
[----:B------:R-:W-:Y:S02]  /*15b0*/  WARPGROUP.DEPBAR.LE gsb0, 0x0 ;  /* 0x00008000000079c5 */ /* 0x000fe40000010000 */
[----:B------:R-:W-:Y:S01]  /*15c0*/  STL.64 [R1], R24 ;  /* 0x0000001801007387 */ /* 0x000fe20000100a00 */
[----:B------:R-:W-:Y:S01]  /*15d0*/  IMAD.MOV.U32 R235, RZ, RZ, R46 ;  /* 0x000000ffffeb7224 */ /* 0x000fe200078e002e */
[----:B------:R-:W-:Y:S01]  /*15e0*/  MOV R233, R48 ;  /* 0x0000003000e97202 */ /* 0x000fe20000000f00 */
[----:B------:R-:W-:Y:S01]  /*15f0*/  IMAD.MOV.U32 R234, RZ, RZ, R47 ;  /* 0x000000ffffea7224 */ /* 0x000fe200078e002f */
[----:B------:R-:W-:Y:S01]  /*1600*/  STL.64 [R1+0x8], R26 ;  /* 0x0000081a01007387 */ /* 0x000fe20000100a00 */
        /* <DEDUP_REMOVED lines=73> */
[----:B---3--:R-:W-:Y:S01]  /*1aa0*/  MOV R17, R135 ;  /* 0x0000008700117202 */ /* 0x008fe20000000f00 */
[----:B------:R-:W-:Y:S01]  /*1ab0*/  IMAD.MOV.U32 R188, RZ, RZ, R104 ;  /* 0x000000ffffbc7224 */ /* 0x000fe200078e0068 */
[----:B------:R-:W-:Y:S01]  /*1ac0*/  MOV R14, R138 ;  /* 0x0000008a000e7202 */ /* 0x000fe20000000f00 */
[----:B------:R-:W-:Y:S01]  /*1ad0*/  IMAD.MOV.U32 R190, RZ, RZ, R106 ;  /* 0x000000ffffbe7224 */ /* 0x000fe200078e006a */
[----:B------:R-:W-:Y:S01]  /*1ae0*/  MOV R11, R141 ;  /* 0x0000008d000b7202 */ /* 0x000fe20000000f00 */
[----:B------:R-:W-:Y:S01]  /*1af0*/  IMAD.MOV.U32 R191, RZ, RZ, R107 ;  /* 0x000000ffffbf7224 */ /* 0x000fe200078e006b */
[----:B------:R-:W-:Y:S01]  /*1b00*/  MOV R8, R144 ;  /* 0x0000009000087202 */ /* 0x000fe20000000f00 */
[----:B------:R-:W-:Y:S01]  /*1b10*/  IMAD.MOV.U32 R193, RZ, RZ, R109 ;  /* 0x000000ffffc17224 */ /* 0x000fe200078e006d */
[----:B--2---:R-:W-:Y:S01]  /*1b20*/  MOV R5, R147 ;  /* 0x0000009300057202 */ /* 0x004fe20000000f00 */
[----:B------:R-:W-:Y:S01]  /*1b30*/  IMAD.MOV.U32 R194, RZ, RZ, R110 ;  /* 0x000000ffffc27224 */ /* 0x000fe200078e006e */
[----:B0-----:R-:W-:Y:S01]  /*1b40*/  MOV R2, R150 ;  /* 0x0000009600027202 */ /* 0x001fe20000000f00 */
[----:B------:R-:W-:Y:S01]  /*1b50*/  IMAD.MOV.U32 R196, RZ, RZ, R112 ;  /* 0x000000ffffc47224 */ /* 0x000fe200078e0070 */
[----:B------:R0:W-:Y:S01]  /*1b60*/  STL.64 [R1+0x50], R44 ;  /* 0x0000502c01007387 */ /* 0x0001e20000100a00 */
[----:B------:R-:W-:-:S02]  /*1b70*/  IMAD.MOV.U32 R197, RZ, RZ, R113 ;  /* 0x000000ffffc57224 */ /* 0x000fc400078e0071 */
[----:B------:R-:W-:Y:S01]  /*1b80*/  IMAD.MOV.U32 R199, RZ, RZ, R115 ;  /* 0x000000ffffc77224 */ /* 0x000fe200078e0073 */
[----:B------:R-:W-:Y:S01]  /*1b90*/  STL [R1+0xae8], R160 ;  /* 0x000ae8a001007387 */ /* 0x000fe20000100800 */
[----:B------:R-:W-:Y:S02]  /*1ba0*/  IMAD.MOV.U32 R200, RZ, RZ, R116 ;  /* 0x000000ffffc87224 */ /* 0x000fe400078e0074 */
[----:B------:R-:W-:Y:S02]  /*1bb0*/  IMAD.MOV.U32 R202, RZ, RZ, R118 ;  /* 0x000000ffffca7224 */ /* 0x000fe400078e0076 */
[----:B------:R-:W-:Y:S02]  /*1bc0*/  IMAD.MOV.U32 R203, RZ, RZ, R119 ;  /* 0x000000ffffcb7224 */ /* 0x000fe400078e0077 */
[----:B------:R-:W-:Y:S02]  /*1bd0*/  IMAD.MOV.U32 R205, RZ, RZ, R121 ;  /* 0x000000ffffcd7224 */ /* 0x000fe400078e0079 */
[----:B------:R-:W-:-:S02]  /*1be0*/  IMAD.MOV.U32 R206, RZ, RZ, R122 ;  /* 0x000000ffffce7224 */ /* 0x000fc400078e007a */
[----:B------:R-:W-:Y:S02]  /*1bf0*/  IMAD.MOV.U32 R208, RZ, RZ, R124 ;  /* 0x000000ffffd07224 */ /* 0x000fe400078e007c */
        /* <DEDUP_REMOVED lines=17> */
[----:B-1----:R-:W-:Y:S02]  /*1d10*/  IMAD.MOV.U32 R0, RZ, RZ, R151 ;  /* 0x000000ffff007224 */ /* 0x002fe400078e0097 */
[----:B0-----:R-:W-:-:S06]  /*1d20*/  WARPGROUP.ARRIVE ;  /* 0x00000000000079c5 */ /* 0x001fcc0000000000 */
[----:B------:R-:W-:Y:S03]  /*1d30*/  HGMMA.64x256x16.F32 R24, gdesc[UR12], RZ, !UPT, gsb0 ;  /* 0x03e000000c1879f0 */ /* 0x000fe6000c0008ff */
[----:B------:R-:W-:Y:S02]  /*1d40*/  WARPGROUP.DEPBAR.LE gsb0, 0x0 ;  /* 0x00008000000079c5 */ /* 0x000fe40000010000 */
[----:B------:R-:W-:Y:S04]  /*1d50*/  STL.64 [R1+0xae0], R150 ;  /* 0x000ae09601007387 */ /* 0x000fe80000100a00 */
        /* <DEDUP_REMOVED lines=20> */
[----:B------:R0:W-:Y:S04]  /*1ea0*/  STL.64 [R1+0xa38], R108 ;  /* 0x000a386c01007387 */ /* 0x0001e80000100a00 */
[----:B0-----:R-:W2:Y:S04]  /*1eb0*/  LDL.LU R108, [R1] ;  /* 0x00000000016c7983 */ /* 0x001ea80000300800 */
[----:B------:R-:W2:Y:S04]  /*1ec0*/  LDL.LU R109, [R1+0x4] ;  /* 0x00000400016d7983 */ /* 0x000ea80000300800 */
        /* <DEDUP_REMOVED lines=19> */
[----:B------:R-:W2:Y:S01]  /*2000*/  LDL.LU R129, [R1+0x54] ;  /* 0x0000540001817983 */ /* 0x000ea20000300800 */
        /* <DEDUP_REMOVED lines=31> */
[----:B------:R-:W-:Y:S01]  /*2200*/  UIADD3 UR12, UR8, 0x2, URZ ;  /* 0x00000002080c7890 */ /* 0x000fe2000fffe03f */
[----:B------:R-:W-:Y:S01]  /*2210*/  IMAD.MOV.U32 R214, RZ, RZ, R22 ;  /* 0x000000ffffd67224 */ /* 0x000fe200078e0016 */
[----:B------:R-:W-:Y:S01]  /*2220*/  UIADD3 UR14, UR6, 0x2, URZ ;  /* 0x00000002060e7890 */ /* 0x000fe2000fffe03f */
[----:B------:R-:W-:Y:S01]  /*2230*/  IMAD.MOV.U32 R216, RZ, RZ, R20 ;  /* 0x000000ffffd87224 */ /* 0x000fe200078e0014 */
[----:B------:R-:W-:Y:S01]  /*2240*/  UMOV UR13, 0x40000040 ;  /* 0x40000040000d7882 */ /* 0x000fe20000000000 */
[----:B------:R-:W-:Y:S01]  /*2250*/  IMAD.MOV.U32 R217, RZ, RZ, R19 ;  /* 0x000000ffffd97224 */ /* 0x000fe200078e0013 */
[----:B------:R-:W-:Y:S01]  /*2260*/  UMOV UR15, 0x40000040 ;  /* 0x40000040000f7882 */ /* 0x000fe20000000000 */
        /* <DEDUP_REMOVED lines=11> */
[----:B------:R-:W-:-:S06]  /*2320*/  IMAD.MOV.U32 R235, RZ, RZ, R0 ;  /* 0x000000ffffeb7224 */ /* 0x000fcc00078e0000 */
[----:B--2---:R-:W-:-:S06]  /*2330*/  WARPGROUP.ARRIVE ;  /* 0x00000000000079c5 */ /* 0x004fcc0000000000 */
[----:B------:R-:W-:Y:S03]  /*2340*/  HGMMA.64x256x16.F32 R108, gdesc[UR12], R108, gsb0 ;  /* 0x03e000000c6c79f0 */ /* 0x000fe6000800086c */
[----:B------:R-:W-:Y:S02]  /*2350*/  WARPGROUP.DEPBAR.LE gsb0, 0x0 ;  /* 0x00008000000079c5 */ /* 0x000fe40000010000 */
[----:B------:R-:W-:Y:S04]  /*2360*/  STL.64 [R1], R108 ;  /* 0x0000006c01007387 */ /* 0x000fe80000100a00 */
        /* <DEDUP_REMOVED lines=63> */
[----:B0-----:R-:W2:Y:S04]  /*2760*/  LDL.LU R160, [R1+0xae8] ;  /* 0x000ae80001a07983 */ /* 0x001ea80000300800 */
[----:B------:R-:W3:Y:S04]  /*2770*/  LDL.LU.64 R150, [R1+0xae0] ;  /* 0x000ae00001967983 */ /* 0x000ee80000300a00 */
        /* <DEDUP_REMOVED lines=20> */
[----:B------:R-:W3:Y:S01]  /*28c0*/  LDL.LU.64 R108, [R1+0xa38] ;  /* 0x000a3800016c7983 */ /* 0x000ee20000300a00 */
[----:B------:R-:W-:Y:S01]  /*28d0*/  UIADD3 UR12, UR8, 0x402, URZ ;  /* 0x00000402080c7890 */ /* 0x000fe2000fffe03f */
[----:B------:R-:W-:Y:S01]  /*28e0*/  UMOV UR13, 0x40000040 ;  /* 0x40000040000d7882 */ /* 0x000fe20000000000 */
[----:B---3--:R-:W-:-:S07]  /*28f0*/  WARPGROUP.ARRIVE ;  /* 0x00000000000079c5 */ /* 0x008fce0000000000 */
[----:B------:R-:W-:Y:S03]  /*2900*/  HGMMA.64x256x16.F32 R24, gdesc[UR12], R24, gsb0 ;  /* 0x03e000000c1879f0 */ /* 0x000fe60008000818 */
        /* <DEDUP_REMOVED lines=65> */
[----:B0-----:R-:W3:Y:S04]  /*2d20*/  LDL.LU.64 R24, [R1] ;  /* 0x0000000001187983 */ /* 0x001ee80000300a00 */
        /* <DEDUP_REMOVED lines=63> */
[----:B------:R-:W-:-:S02]  /*3120*/  UIADD3 UR12, UR8, 0x4, URZ ;  /* 0x00000004080c7890 */ /* 0x000fc4000fffe03f */
[----:B------:R-:W-:Y:S01]  /*3130*/  UIADD3 UR14, UR6, 0x4, URZ ;  /* 0x00000004060e7890 */ /* 0x000fe2000fffe03f */
[----:B------:R-:W-:Y:S01]  /*3140*/  UMOV UR13, 0x40000040 ;  /* 0x40000040000d7882 */ /* 0x000fe20000000000 */
[----:B------:R-:W-:Y:S01]  /*3150*/  UMOV UR15, 0x40000040 ;  /* 0x40000040000f7882 */ /* 0x000fe20000000000 */
[----:B---3--:R-:W-:-:S06]  /*3160*/  WARPGROUP.ARRIVE ;  /* 0x00000000000079c5 */ /* 0x008fcc0000000000 */
[----:B------:R-:W-:Y:S03]  /*3170*/  HGMMA.64x256x16.F32 R24, gdesc[UR12], R24, gsb0 ;  /* 0x03e000000c1879f0 */ /* 0x000fe60008000818 */
[----:B------:R-:W-:Y:S02]  /*3180*/  WARPGROUP.DEPBAR.LE gsb0, 0x0 ;  /* 0x00008000000079c5 */ /* 0x000fe40000010000 */
[----:B------:R-:W-:Y:S01]  /*3190*/  STL.64 [R1], R24 ;  /* 0x0000001801007387 */ /* 0x000fe20000100a00 */
[----:B------:R-:W-:Y:S01]  /*31a0*/  IMAD.MOV.U32 R2, RZ, RZ, R150 ;  /* 0x000000ffff027224 */ /* 0x000fe200078e0096 */
[----:B------:R-:W-:Y:S01]  /*31b0*/  MOV R0, R151 ;  /* 0x0000009700007202 */ /* 0x000fe20000000f00 */
[----:B------:R-:W-:Y:S01]  /*31c0*/  IMAD.MOV.U32 R3, RZ, RZ, R149 ;  /* 0x000000ffff037224 */ /* 0x000fe200078e0095 */
[----:B------:R-:W-:Y:S01]  /*31d0*/  STL.64 [R1+0x8], R26 ;  /* 0x0000081a01007387 */ /* 0x000fe20000100a00 */
[----:B------:R-:W-:Y:S01]  /*31e0*/  MOV R4, R148 ;  /* 0x0000009400047202 */ /* 0x000fe20000000f00 */
[----:B------:R-:W-:Y:S01]  /*31f0*/  IMAD.MOV.U32 R6, RZ, RZ, R146 ;  /* 0x000000ffff067224 */ /* 0x000fe200078e0092 */
[----:B------:R-:W-:Y:S01]  /*3200*/  MOV R7, R145 ;  /* 0x0000009100077202 */ /* 0x000fe20000000f00 */
        /* <DEDUP_REMOVED lines=32> */
[----:B------:R0:W-:Y:S01]  /*3410*/  STL.64 [R1+0x50], R44 ;  /* 0x0000502c01007387 */ /* 0x0001e20000100a00 */
[----:B------:R-:W-:Y:S01]  /*3420*/  IMAD.MOV.U32 R207, RZ, RZ, R123 ;  /* 0x000000ffffcf7224 */ /* 0x000fe200078e007b */
[----:B------:R-:W-:Y:S01]  /*3430*/  MOV R202, R118 ;  /* 0x0000007600ca7202 */ /* 0x000fe20000000f00 */
[----:B------:R-:W-:Y:S01]  /*3440*/  IMAD.MOV.U32 R204, RZ, RZ, R120 ;  /* 0x000000ffffcc7224 */ /* 0x000fe200078e0078 */
[----:B------:R-:W3:Y:S01]  /*3450*/  LDL.LU.64 R150, [R1+0xa30] ;  /* 0x000a300001967983 */ /* 0x000ee20000300a00 */
        /* <DEDUP_REMOVED lines=96> */
[----:B------:R-:W-:-:S03]  /*3a60*/  IMAD.MOV.U32 R234, RZ, RZ, R47 ;  /* 0x000000ffffea7224 */ /* 0x000fc600078e002f */
        /* <DEDUP_REMOVED lines=28> */
[----:B0-----:R-:W3:Y:S04]  /*3c30*/  LDL.LU.64 R44, [R1+0x888] ;  /* 0x00088800012c7983 */ /* 0x001ee80000300a00 */
        /* <DEDUP_REMOVED lines=11> */
[----:B------:R-:W-:-:S02]  /*3cf0*/  UMOV UR13, 0x40000040 ;  /* 0x40000040000d7882 */ /* 0x000fc40000000000 */
[----:B--2---:R-:W-:Y:S01]  /*3d00*/  STL [R1+0x830], R160 ;  /* 0x000830a001007387 */ /* 0x004fe20000100800 */
[----:B---3--:R-:W-:-:S06]  /*3d10*/  WARPGROUP.ARRIVE ;  /* 0x00000000000079c5 */ /* 0x008fcc0000000000 */
        /* <DEDUP_REMOVED lines=74> */
[----:B------:R-:W-:-:S02]  /*41c0*/  IMAD.MOV.U32 R151, RZ, RZ, R214 ;  /* 0x000000ffff977224 */ /* 0x000fc400078e00d6 */
[----:B------:R-:W-:Y:S01]  /*41d0*/  IMAD.MOV.U32 R160, RZ, RZ, R213 ;  /* 0x000000ffffa07224 */ /* 0x000fe200078e00d5 */
[----:B------:R-:W-:Y:S01]  /*41e0*/  MOV R213, R23 ;  /* 0x0000001700d57202 */ /* 0x000fe20000000f00 */
        /* <DEDUP_REMOVED lines=14> */
[----:B------:R-:W-:Y:S01]  /*42d0*/  IMAD.MOV.U32 R235, RZ, RZ, R0 ;  /* 0x000000ffffeb7224 */ /* 0x000fe200078e0000 */
[----:B------:R-:W-:Y:S02]  /*42e0*/  UIADD3 UR12, UR8, 0x6, URZ ;  /* 0x00000006080c7890 */ /* 0x000fe4000fffe03f */
[----:B------:R-:W-:Y:S01]  /*42f0*/  UIADD3 UR14, UR6, 0x6, URZ ;  /* 0x00000006060e7890 */ /* 0x000fe2000fffe03f */
[----:B------:R-:W-:Y:S01]  /*4300*/  UMOV UR13, 0x40000040 ;  /* 0x40000040000d7882 */ /* 0x000fe20000000000 */
[----:B------:R-:W-:Y:S01]  /*4310*/  UMOV UR15, 0x40000040 ;  /* 0x40000040000f7882 */ /* 0x000fe20000000000 */
        /* <DEDUP_REMOVED lines=236> */
[----:B------:R-:W-:Y:S01]  /*51e0*/  STL.64 [R1+0x30], R36 ;  /* 0x0000302401007387 */ /* 0x000fe20000100a00 */
[----:B------:R-:W-:-:S03]  /*51f0*/  IMAD.MOV.U32 R2, RZ, RZ, R150 ;  /* 0x000000ffff027224 */ /* 0x000fc600078e0096 */
[----:B------:R-:W-:Y:S01]  /*5200*/  STL.64 [R1+0x38], R38 ;  /* 0x0000382601007387 */ /* 0x000fe20000100a00 */
[----:B------:R-:W-:-:S03]  /*5210*/  IMAD.MOV.U32 R0, RZ, RZ, R151 ;  /* 0x000000ffff007224 */ /* 0x000fc600078e0097 */
[----:B------:R-:W-:Y:S01]  /*5220*/  STL.64 [R1+0x40], R40 ;  /* 0x0000402801007387 */ /* 0x000fe20000100a00 */
[----:B------:R-:W-:Y:S01]  /*5230*/  IMAD.MOV.U32 R4, RZ, RZ, R148 ;  /* 0x000000ffff047224 */ /* 0x000fe200078e0094 */
[----:B------:R-:W-:Y:S02]  /*5240*/  MOV R3, R149 ;  /* 0x0000009500037202 */ /* 0x000fe40000000f00 */
[----:B------:R-:W-:Y:S01]  /*5250*/  STL.64 [R1+0x48], R42 ;  /* 0x0000482a01007387 */ /* 0x000fe20000100a00 */
[----:B------:R-:W-:Y:S01]  /*5260*/  MOV R6, R146 ;  /* 0x0000009200067202 */ /* 0x000fe20000000f00 */
[----:B------:R-:W-:Y:S02]  /*5270*/  IMAD.MOV.U32 R5, RZ, RZ, R147 ;  /* 0x000000ffff057224 */ /* 0x000fe400078e0093 */
[----:B------:R0:W-:Y:S01]  /*5280*/  STL.64 [R1+0x50], R44 ;  /* 0x0000502c01007387 */ /* 0x0001e20000100a00 */
[----:B------:R-:W-:-:S03]  /*5290*/  IMAD.MOV.U32 R8, RZ, RZ, R144 ;  /* 0x000000ffff087224 */ /* 0x000fc600078e0090 */
[----:B------:R-:W3:Y:S01]  /*52a0*/  LDL.LU.64 R150, [R1+0x778] ;  /* 0x0007780001967983 */ /* 0x000ee20000300a00 */
[----:B------:R-:W-:Y:S01]  /*52b0*/  IMAD.MOV.U32 R7, RZ, RZ, R145 ;  /* 0x000000ffff077224 */ /* 0x000fe200078e0091 */
[----:B------:R-:W-:Y:S02]  /*52c0*/  MOV R9, R143 ;  /* 0x0000008f00097202 */ /* 0x000fe40000000f00 */
[----:B------:R-:W3:Y:S01]  /*52d0*/  LDL.LU.64 R148, [R1+0x770] ;  /* 0x0007700001947983 */ /* 0x000ee20000300a00 */
[----:B------:R-:W-:Y:S01]  /*52e0*/  IMAD.MOV.U32 R10, RZ, RZ, R142 ;  /* 0x000000ffff0a7224 */ /* 0x000fe200078e008e */
[----:B------:R-:W-:Y:S02]  /*52f0*/  MOV R12, R140 ;  /* 0x0000008c000c7202 */ /* 0x000fe40000000f00 */
[----:B------:R-:W3:Y:S01]  /*5300*/  LDL.LU.64 R146, [R1+0x768] ;  /* 0x0007680001927983 */ /* 0x000ee20000300a00 */
[----:B------:R-:W-:-:S03]  /*5310*/  IMAD.MOV.U32 R11, RZ, RZ, R141 ;  /* 0x000000ffff0b7224 */ /* 0x000fc600078e008d */
[----:B------:R-:W3:Y:S01]  /*5320*/  LDL.LU.64 R144, [R1+0x760] ;  /* 0x0007600001907983 */ /* 0x000ee20000300a00 */
[----:B------:R-:W-:Y:S01]  /*5330*/  IMAD.MOV.U32 R14, RZ, RZ, R138 ;  /* 0x000000ffff0e7224 */ /* 0x000fe200078e008a */
[----:B------:R-:W-:Y:S01]  /*5340*/  MOV R15, R137 ;  /* 0x00000089000f7202 */ /* 0x000fe20000000f00 */
[----:B------:R-:W-:Y:S01]  /*5350*/  IMAD.MOV.U32 R13, RZ, RZ, R139 ;  /* 0x000000ffff0d7224 */ /* 0x000fe200078e008b */
        /* <DEDUP_REMOVED lines=488> */
[----:B------:R-:W-:-:S03]  /*71e0*/  MOV R4, R150 ;  /* 0x0000009600047202 */ /* 0x000fc60000000f00 */
[----:B------:R-:W-:Y:S01]  /*71f0*/  STL.64 [R1+0x38], R38 ;  /* 0x0000382601007387 */ /* 0x000fe20000100a00 */
[----:B------:R-:W-:-:S03]  /*7200*/  IMAD.MOV.U32 R3, RZ, RZ, R151 ;  /* 0x000000ffff037224 */ /* 0x000fc600078e0097 */
[----:B------:R-:W-:Y:S01]  /*7210*/  STL.64 [R1+0x40], R40 ;  /* 0x0000402801007387 */ /* 0x000fe20000100a00 */
[----:B------:R-:W-:-:S03]  /*7220*/  IMAD.MOV.U32 R6, RZ, RZ, R148 ;  /* 0x000000ffff067224 */ /* 0x000fc600078e0094 */
[----:B------:R-:W-:Y:S01]  /*7230*/  STL.64 [R1+0x48], R42 ;  /* 0x0000482a01007387 */ /* 0x000fe20000100a00 */
[----:B------:R-:W-:Y:S01]  /*7240*/  IMAD.MOV.U32 R5, RZ, RZ, R149 ;  /* 0x000000ffff057224 */ /* 0x000fe200078e0095 */
[----:B------:R-:W-:Y:S02]  /*7250*/  MOV R7, R147 ;  /* 0x0000009300077202 */ /* 0x000fe40000000f00 */
[----:B------:R0:W-:Y:S01]  /*7260*/  STL.64 [R1+0x50], R44 ;  /* 0x0000502c01007387 */ /* 0x0001e20000100a00 */
        /* <DEDUP_REMOVED lines=149> */
[----:B------:R-:W-:Y:S02]  /*7bc0*/  IMAD.MOV.U32 R16, RZ, RZ, R46 ;  /* 0x000000ffff107224 */ /* 0x000fe400078e002e */
[----:B------:R-:W-:Y:S01]  /*7bd0*/  IMAD.MOV.U32 R2, RZ, RZ, R47 ;  /* 0x000000ffff027224 */ /* 0x000fe200078e002f */
        /* <DEDUP_REMOVED lines=100> */
[----:B------:R-:W-:Y:S01]  /*8220*/  IMAD.MOV.U32 R220, RZ, RZ, R19 ;  /* 0x000000ffffdc7224 */ /* 0x000fe200078e0013 */
[----:B------:R0:W5:Y:S01]  /*8230*/  LDL.LU R16, [R1+0x2c4] ;  /* 0x0002c40001107983 */ /* 0x0001620000300800 */
[----:B------:R-:W-:-:S02]  /*8240*/  IMAD.MOV.U32 R222, RZ, RZ, R17 ;  /* 0x000000ffffde7224 */ /* 0x000fc400078e0011 */
[----:B------:R-:W-:Y:S01]  /*8250*/  IMAD.MOV.U32 R223, RZ, RZ, R15 ;  /* 0x000000ffffdf7224 */ /* 0x000fe200078e000f */
[----:B------:R0:W5:Y:S01]  /*8260*/  LDL.LU R2, [R1+0x2c0] ;  /* 0x0002c00001027983 */ /* 0x0001620000300800 */
[----:B------:R-:W-:Y:S02]  /*8270*/  IMAD.MOV.U32 R225, RZ, RZ, R13 ;  /* 0x000000ffffe17224 */ /* 0x000fe400078e000d */
[----:B------:R-:W-:Y:S01]  /*8280*/  IMAD.MOV.U32 R226, RZ, RZ, R12 ;  /* 0x000000ffffe27224 */ /* 0x000fe200078e000c */
[----:B------:R0:W5:Y:S01]  /*8290*/  LDL.LU R0, [R1+0x2bc] ;  /* 0x0002bc0001007983 */ /* 0x0001620000300800 */
[----:B------:R-:W-:Y:S02]  /*82a0*/  IMAD.MOV.U32 R228, RZ, RZ, R10 ;  /* 0x000000ffffe47224 */ /* 0x000fe400078e000a */
[----:B------:R-:W-:Y:S02]  /*82b0*/  IMAD.MOV.U32 R229, RZ, RZ, R9 ;  /* 0x000000ffffe57224 */ /* 0x000fe400078e0009 */
[----:B------:R-:W-:-:S02]  /*82c0*/  IMAD.MOV.U32 R231, RZ, RZ, R7 ;  /* 0x000000ffffe77224 */ /* 0x000fc400078e0007 */
        /* <DEDUP_REMOVED lines=70> */
[----:B-1----:R0:W5:Y:S04]  /*8730*/  LDL.LU R160, [R1+0x2b8] ;  /* 0x0002b80001a07983 */ /* 0x0021680000300800 */
[----:B------:R-:W2:Y:S04]  /*8740*/  LDL.LU.64 R150, [R1+0x2b0] ;  /* 0x0002b00001967983 */ /* 0x000ea80000300a00 */
        /* <DEDUP_REMOVED lines=20> */
[----:B------:R-:W2:Y:S01]  /*8890*/  LDL.LU.64 R108, [R1+0x208] ;  /* 0x00020800016c7983 */ /* 0x000ea20000300a00 */
[----:B------:R-:W-:Y:S01]  /*88a0*/  UIADD3 UR12, UR8, 0xc06, URZ ;  /* 0x00000c06080c7890 */ /* 0x000fe2000fffe03f */
[----:B------:R-:W-:Y:S01]  /*88b0*/  UMOV UR13, 0x40000040 ;  /* 0x40000040000d7882 */ /* 0x000fe20000000000 */
[----:B--2---:R-:W-:-:S07]  /*88c0*/  WARPGROUP.ARRIVE ;  /* 0x00000000000079c5 */ /* 0x004fce0000000000 */
[----:B------:R-:W-:Y:S03]  /*88d0*/  HGMMA.64x256x16.F32 R24, gdesc[UR12], R24, gsb0 ;  /* 0x03e000000c1879f0 */ /* 0x000fe60008000818 */
[----:B------:R-:W-:Y:S02]  /*88e0*/  WARPGROUP.DEPBAR.LE gsb0, 0x0 ;  /* 0x00008000000079c5 */ /* 0x000fe40000010000 */
[----:B0-----:R-:W-:Y:S05]  /*88f0*/  @!P1 BRA `(.L_x_18) ;  /* 0x0000008000a89947 */ /* 0x001fea0003800000 */
[----:B------:R-:W-:Y:S02]  /*8900*/  UIADD3 UR6, UR37, 0x1, URZ ;  /* 0x0000000125067890 */ /* 0x000fe4000fffe03f */
[----:B------:R-:W-:Y:S02]  /*8910*/  UMOV UR7, UR37 ;  /* 0x0000002500077c82 */ /* 0x000fe40008000000 */
[----:B------:R-:W-:-:S04]  /*8920*/  UISETP.NE.AND UP0, UPT, UR6, 0x4, UPT ;  /* 0x000000040600788c */ /* 0x000fc8000bf05270 */
[----:B------:R-:W-:Y:S02]  /*8930*/  USEL UR9, URZ, 0x1, UP0 ;  /* 0x000000013f097887 */ /* 0x000fe40008000000 */
[----:B------:R-:W-:Y:S02]  /*8940*/  USEL UR6, UR6, URZ, UP0 ;  /* 0x0000003f06067287 */ /* 0x000fe40008000000 */
[----:B------:R-:W-:-:S12]  /*8950*/  ULOP3.LUT UR9, UR36, UR9, URZ, 0x3c, !UPT ;  /* 0x0000000924097292 */ /* 0x000fd8000f8e3c3f */
.L_x_25:
[----:B------:R-:W-:Y:S05]  /*8960*/  @!P0 BRA `(.L_x_19) ;  /* 0x0000000000048947 */ /* 0x000fea0003800000 */
[----:B------:R-:W-:Y:S01]  /*8970*/  BPT.TRAP 0x1 ;  /* 0x000000040000795c */ /* 0x000fe20000300000 */
.L_x_19:
[----:B------:R-:W0:Y:S01]  /*8980*/  S2UR UR10, SR_CgaCtaId ;  /* 0x00000000000a79c3 */ /* 0x000e220000008800 */
[----:B------:R-:W-:Y:S01]  /*8990*/  UMOV UR8, 0x400 ;  /* 0x0000040000087882 */ /* 0x000fe20000000000 */
[----:B------:R-:W-:-:S04]  /*89a0*/  MOV R3, UR9 ;  /* 0x0000000900037c02 */ /* 0x000fc80008000f00 */
[----:B------:R-:W-:Y:S01]  /*89b0*/  SHF.L.U32 R3, R3, 0x1f, RZ ;  /* 0x0000001f03037819 */ /* 0x000fe200000006ff */
[----:B0-----:R-:W-:-:S04]  /*89c0*/  ULEA UR8, UR10, UR8, 0x18 ;  /* 0x000000080a087291 */ /* 0x001fc8000f8ec03f */
[----:B------:R-:W-:-:S09]  /*89d0*/  ULEA UR10, UR6, UR8, 0x3 ;  /* 0x00000008060a7291 */ /* 0x000fd2000f8e183f */
[----:B------:R0:W1:Y:S01]  /*89e0*/  SYNCS.PHASECHK.TRANS64.TRYWAIT P1, [UR10], R3 ;  /* 0x00000003ff0075a7 */ /* 0x000062000802014a */
[----:B------:R-:W-:Y:S05]  /*89f0*/  @!P0 BRA `(.L_x_20) ;  /* 0x0000000000048947 */ /* 0x000fea0003800000 */
[----:B------:R-:W-:Y:S01]  /*8a00*/  BPT.TRAP 0x1 ;  /* 0x000000040000795c */ /* 0x000fe20000300000 */
.L_x_20:
[----:B-1----:R-:W-:Y:S05]  /*8a10*/  @P1 BRA `(.L_x_21) ;  /* 0x0000000000081947 */ /* 0x002fea0003800000 */
[----:B------:R-:W1:Y:S02]  /*8a20*/  SYNCS.PHASECHK.TRANS64.TRYWAIT P1, [UR10], R3 ;  /* 0x00000003ff0075a7 */ /* 0x000e64000802014a */
[----:B-1----:R-:W-:Y:S05]  /*8a30*/  @!P1 BRA `(.L_x_22) ;  /* 0x000001ac00609947 */ /* 0x002fea0003800000 */
.L_x_21:
        /* <DEDUP_REMOVED lines=64> */
[----:B--2---:R-:W2:Y:S04]  /*8e40*/  LDL.LU.64 R24, [R1] ;  /* 0x0000000001187983 */ /* 0x004ea80000300a00 */
        /* <DEDUP_REMOVED lines=63> */
[----:B------:R-:W-:-:S02]  /*9240*/  ULEA UR10, UR6, UR4, 0xc ;  /* 0x00000004060a7291 */ /* 0x000fc4000f8e603f */
[----:B------:R-:W-:Y:S01]  /*9250*/  ULEA UR11, UR6, UR5, 0xc ;  /* 0x00000005060b7291 */ /* 0x000fe2000f8e603f */
[----:B-----5:R-:W-:Y:S01]  /*9260*/  STL [R1+0x2c4], R16 ;  /* 0x0002c41001007387 */ /* 0x020fe20000100800 */
[----:B------:R-:W-:Y:S01]  /*9270*/  UMOV UR13, 0x40000040 ;  /* 0x40000040000d7882 */ /* 0x000fe20000000000 */
[----:B------:R-:W-:Y:S02]  /*9280*/  UMOV UR15, 0x40000040 ;  /* 0x40000040000f7882 */ /* 0x000fe40000000000 */
[----:B------:R-:W-:Y:S01]  /*9290*/  UMOV UR12, UR10 ;  /* 0x0000000a000c7c82 */ /* 0x000fe20008000000 */
[----:B------:R3:W-:Y:S01]  /*92a0*/  STL [R1+0x2c0], R2 ;  /* 0x0002c00201007387 */ /* 0x0007e20000100800 */
[----:B------:R-:W-:-:S03]  /*92b0*/  UMOV UR14, UR11 ;  /* 0x0000000b000e7c82 */ /* 0x000fc60008000000 */
[----:B------:R4:W-:Y:S01]  /*92c0*/  STL [R1+0x2bc], R0 ;  /* 0x0002bc0001007387 */ /* 0x0009e20000100800 */
[----:B--2---:R-:W-:-:S06]  /*92d0*/  WARPGROUP.ARRIVE ;  /* 0x00000000000079c5 */ /* 0x004fcc0000000000 */
[----:B------:R-:W-:Y:S03]  /*92e0*/  HGMMA.64x256x16.F32 R24, gdesc[UR12], R24, gsb0 ;  /* 0x03e000000c1879f0 */ /* 0x000fe60008000818 */
[----:B------:R-:W-:Y:S02]  /*92f0*/  WARPGROUP.DEPBAR.LE gsb0, 0x0 ;  /* 0x00008000000079c5 */ /* 0x000fe40000010000 */
[----:B------:R-:W-:Y:S01]  /*9300*/  STL.64 [R1], R24 ;  /* 0x0000001801007387 */ /* 0x000fe20000100a00 */
[----:B---3--:R-:W-:Y:S01]  /*9310*/  MOV R2, R150 ;  /* 0x0000009600027202 */ /* 0x008fe20000000f00 */
[----:B----4-:R-:W-:Y:S01]  /*9320*/  IMAD.MOV.U32 R0, RZ, RZ, R151 ;  /* 0x000000ffff007224 */ /* 0x010fe200078e0097 */
[----:B------:R-:W-:Y:S01]  /*9330*/  MOV R5, R147 ;  /* 0x0000009300057202 */ /* 0x000fe20000000f00 */
[----:B------:R-:W-:Y:S01]  /*9340*/  STL.64 [R1+0x8], R26 ;  /* 0x0000081a01007387 */ /* 0x000fe20000100a00 */
[----:B-1----:R-:W-:Y:S01]  /*9350*/  IMAD.MOV.U32 R4, RZ, RZ, R148 ;  /* 0x000000ffff047224 */ /* 0x002fe200078e0094 */
[----:B------:R-:W-:Y:S01]  /*9360*/  MOV R8, R144 ;  /* 0x0000009000087202 */ /* 0x000fe20000000f00 */
[----:B0-----:R-:W-:Y:S01]  /*9370*/  IMAD.MOV.U32 R3, RZ, RZ, R149 ;  /* 0x000000ffff037224 */ /* 0x001fe200078e0095 */
        /* <DEDUP_REMOVED lines=36> */
[----:B------:R-:W2:Y:S01]  /*95c0*/  LDL.LU.64 R150, [R1+0xce8] ;  /* 0x000ce80001967983 */ /* 0x000ea20000300a00 */
        /* <DEDUP_REMOVED lines=92> */
[----:B------:R-:W-:-:S02]  /*9b90*/  IMAD.MOV.U32 R231, RZ, RZ, R50 ;  /* 0x000000ffffe77224 */ /* 0x000fc400078e0032 */
[----:B------:R-:W-:Y:S01]  /*9ba0*/  IMAD.MOV.U32 R232, RZ, RZ, R49 ;  /* 0x000000ffffe87224 */ /* 0x000fe200078e0031 */
[----:B------:R-:W2:Y:S01]  /*9bb0*/  LDL.LU.64 R102, [R1+0xc28] ;  /* 0x000c280001667983 */ /* 0x000ea20000300a00 */
[----:B------:R-:W-:Y:S02]  /*9bc0*/  IMAD.MOV.U32 R235, RZ, RZ, R46 ;  /* 0x000000ffffeb7224 */ /* 0x000fe400078e002e */
[----:B------:R-:W-:Y:S01]  /*9bd0*/  IMAD.MOV.U32 R234, RZ, RZ, R47 ;  /* 0x000000ffffea7224 */ /* 0x000fe200078e002f */
        /* <DEDUP_REMOVED lines=28> */
[----:B0-----:R-:W2:Y:S04]  /*9da0*/  LDL.LU.64 R44, [R1+0xb40] ;  /* 0x000b4000012c7983 */ /* 0x001ea80000300a00 */
        /* <DEDUP_REMOVED lines=11> */
[----:B------:R-:W-:-:S02]  /*9e60*/  UMOV UR13, 0x40000040 ;  /* 0x40000040000d7882 */ /* 0x000fc40000000000 */
[----:B------:R-:W-:Y:S01]  /*9e70*/  STL [R1+0xae8], R160 ;  /* 0x000ae8a001007387 */ /* 0x000fe20000100800 */
[----:B--2---:R-:W-:-:S06]  /*9e80*/  WARPGROUP.ARRIVE ;  /* 0x00000000000079c5 */ /* 0x004fcc0000000000 */
        /* <DEDUP_REMOVED lines=335> */
[----:B------:R-:W-:-:S03]  /*b380*/  MOV R0, R151 ;  /* 0x0000009700007202 */ /* 0x000fc60000000f00 */
[----:B------:R-:W-:Y:S01]  /*b390*/  STL.64 [R1+0x40], R40 ;  /* 0x0000402801007387 */ /* 0x000fe20000100a00 */
[----:B------:R-:W-:Y:S01]  /*b3a0*/  MOV R4, R148 ;  /* 0x0000009400047202 */ /* 0x000fe20000000f00 */
[----:B------:R-:W-:Y:S02]  /*b3b0*/  IMAD.MOV.U32 R3, RZ, RZ, R149 ;  /* 0x000000ffff037224 */ /* 0x000fe400078e0095 */
[----:B------:R-:W-:Y:S01]  /*b3c0*/  STL.64 [R1+0x48], R42 ;  /* 0x0000482a01007387 */ /* 0x000fe20000100a00 */
[----:B------:R-:W-:-:S03]  /*b3d0*/  IMAD.MOV.U32 R6, RZ, RZ, R146 ;  /* 0x000000ffff067224 */ /* 0x000fc600078e0092 */
[----:B------:R0:W-:Y:S01]  /*b3e0*/  STL.64 [R1+0x50], R44 ;  /* 0x0000502c01007387 */ /* 0x0001e20000100a00 */
        /* <DEDUP_REMOVED lines=506> */
[----:B------:R-:W-:Y:S01]  /*d390*/  MOV R4, R148 ;  /* 0x0000009400047202 */ /* 0x000fe20000000f00 */
[----:B------:R-:W-:Y:S02]  /*d3a0*/  IMAD.MOV.U32 R3, RZ, RZ, R149 ;  /* 0x000000ffff037224 */ /* 0x000fe400078e0095 */
[----:B------:R-:W-:Y:S01]  /*d3b0*/  STL.64 [R1+0x48], R42 ;  /* 0x0000482a01007387 */ /* 0x000fe20000100a00 */
[----:B------:R-:W-:Y:S01]  /*d3c0*/  MOV R6, R146 ;  /* 0x0000009200067202 */ /* 0x000fe20000000f00 */
[----:B------:R-:W-:Y:S02]  /*d3d0*/  IMAD.MOV.U32 R5, RZ, RZ, R147 ;  /* 0x000000ffff057224 */ /* 0x000fe400078e0093 */
[----:B------:R0:W-:Y:S01]  /*d3e0*/  STL.64 [R1+0x50], R44 ;  /* 0x0000502c01007387 */ /* 0x0001e20000100a00 */
[----:B------:R-:W-:Y:S01]  /*d3f0*/  MOV R8, R144 ;  /* 0x0000009000087202 */ /* 0x000fe20000000f00 */
[----:B------:R-:W-:-:S02]  /*d400*/  IMAD.MOV.U32 R7, RZ, RZ, R145 ;  /* 0x000000ffff077224 */ /* 0x000fc400078e0091 */
[----:B------:R-:W3:Y:S01]  /*d410*/  LDL.LU.64 R150, [R1+0x778] ;  /* 0x0007780001967983 */ /* 0x000ee20000300a00 */
[----:B------:R-:W-:Y:S01]  /*d420*/  MOV R10, R142 ;  /* 0x0000008e000a7202 */ /* 0x000fe20000000f00 */
[----:B------:R-:W-:Y:S02]  /*d430*/  IMAD.MOV.U32 R9, RZ, RZ, R143 ;  /* 0x000000ffff097224 */ /* 0x000fe400078e008f */
[----:B------:R-:W3:Y:S01]  /*d440*/  LDL.LU.64 R148, [R1+0x770] ;  /* 0x0007700001947983 */ /* 0x000ee20000300a00 */
[----:B------:R-:W-:Y:S01]  /*d450*/  MOV R12, R140 ;  /* 0x0000008c000c7202 */ /* 0x000fe20000000f00 */
[----:B------:R-:W-:Y:S02]  /*d460*/  IMAD.MOV.U32 R11, RZ, RZ, R141 ;  /* 0x000000ffff0b7224 */ /* 0x000fe400078e008d */
[----:B------:R-:W3:Y:S01]  /*d470*/  LDL.LU.64 R146, [R1+0x768] ;  /* 0x0007680001927983 */ /* 0x000ee20000300a00 */
        /* <DEDUP_REMOVED lines=251> */
[----:B------:R-:W-:-:S02]  /*e430*/  UIADD3 UR12, UR10, 0x802, URZ ;  /* 0x000008020a0c7890 */ /* 0x000fc4000fffe03f */
        /* <DEDUP_REMOVED lines=506> */
[----:B------:R-:W-:Y:S01]  /*103e0*/  UIADD3 UR12, UR10, 0x806, URZ ;  /* 0x000008060a0c7890 */ /* 0x000fe2000fffe03f */
[----:B------:R-:W-:Y:S01]  /*103f0*/  MOV R235, R3 ;  /* 0x0000000300eb7202 */ /* 0x000fe20000000f00 */
[----:B------:R-:W-:Y:S01]  /*10400*/  UIADD3 UR14, UR11, 0x806, URZ ;  /* 0x000008060b0e7890 */ /* 0x000fe2000fffe03f */
[----:B------:R0:W5:Y:S01]  /*10410*/  LDL.LU R16, [R1+0x2c4] ;  /* 0x0002c40001107983 */ /* 0x0001620000300800 */
[----:B------:R-:W-:Y:S01]  /*10420*/  UMOV UR13, 0x40000040 ;  /* 0x40000040000d7882 */ /* 0x000fe20000000000 */
[----:B------:R-:W-:-:S02]  /*10430*/  UMOV UR15, 0x40000040 ;  /* 0x40000040000f7882 */ /* 0x000fc40000000000 */
[----:B------:R0:W5:Y:S04]  /*10440*/  LDL.LU R2, [R1+0x2c0] ;  /* 0x0002c00001027983 */ /* 0x0001680000300800 */
[----:B------:R0:W5:Y:S01]  /*10450*/  LDL.LU R0, [R1+0x2bc] ;  /* 0x0002bc0001007983 */ /* 0x0001620000300800 */
        /* <DEDUP_REMOVED lines=96> */
[----:B------:R-:W-:Y:S01]  /*10a60*/  BPT.TRAP 0x1 ;  /* 0x000000040000795c */ /* 0x000fe20000300000 */
.L_x_23:
[----:B------:R-:W-:Y:S02]  /*10a70*/  UISETP.GT.U32.AND UP0, UPT, UR38, 0x1, UPT ;  /* 0x000000012600788c */ /* 0x000fe4000bf04070 */
[----:B------:R-:W-:-:S04]  /*10a80*/  ULEA UR8, UR7, UR8, 0x3 ;  /* 0x0000000807087291 */ /* 0x000fc8000f8e183f */
[----:B------:R-:W-:Y:S01]  /*10a90*/  UIADD3 UR8, UR8, 0x20, URZ ;  /* 0x0000002008087890 */ /* 0x000fe2000fffe03f */
[----:B------:R-:W-:-:S03]  /*10aa0*/  PLOP3.LUT P1, PT, PT, PT, UP0, 0x80, 0x0 ;  /* 0x000000000000781c */ /* 0x000fc60003f2f008 */
[----:B------:R-:W-:-:S09]  /*10ab0*/  UPRMT UR8, URZ, 0x654, UR8 ;  /* 0x000006543f087896 */ /* 0x000fd20008000008 */
[----:B------:R-:W-:Y:S01]  /*10ac0*/  SYNCS.ARRIVE.TRANS64.RED.A1T0 RZ, [UR8], RZ ;  /* 0x000000ffffff79a7 */ /* 0x000fe20008100408 */
[----:B------:R-:W-:Y:S05]  /*10ad0*/  @P1 BRA `(.L_x_24) ;  /* 0x0000000000041947 */ /* 0x000fea0003800000 */
[----:B------:R-:W-:Y:S01]  /*10ae0*/  BPT.TRAP 0x1 ;  /* 0x000000040000795c */ /* 0x000fe20000300000 */
.L_x_24:
[----:B------:R-:W-:Y:S01]  /*10af0*/  UIADD3 UR6, UR6, 0x1, URZ ;  /* 0x0000000106067890 */ /* 0x000fe2000fffe03f */
[C---:B-----5:R-:W-:Y:S01]  /*10b00*/  ISETP.GT.AND P1, PT, R0.reuse, 0x1, PT ;  /* 0x000000010000780c */ /* 0x060fe20003f24270 */
[----:B------:R-:W-:Y:S01]  /*10b10*/  UIADD3 UR7, UR7, 0x1, URZ ;  /* 0x0000000107077890 */ /* 0x000fe2000fffe03f */
[----:B------:R-:W-:Y:S01]  /*10b20*/  VIADD R0, R0, 0xffffffff ;  /* 0xffffffff00007836 */ /* 0x000fe20000000000 */
[----:B------:R-:W-:Y:S02]  /*10b30*/  UISETP.NE.AND UP0, UPT, UR6, 0x4, UPT ;  /* 0x000000040600788c */ /* 0x000fe4000bf05270 */
[----:B------:R-:W-:Y:S02]  /*10b40*/  UISETP.NE.AND UP1, UPT, UR7, 0x4, UPT ;  /* 0x000000040700788c */ /* 0x000fe4000bf25270 */
[----:B------:R-:W-:Y:S02]  /*10b50*/  USEL UR8, URZ, 0x1, UP0 ;  /* 0x000000013f087887 */ /* 0x000fe40008000000 */
[----:B------:R-:W-:-:S02]  /*10b60*/  USEL UR6, UR6, URZ, UP0 ;  /* 0x0000003f06067287 */ /* 0x000fc40008000000 */
[----:B------:R-:W-:Y:S02]  /*10b70*/  USEL UR7, UR7, URZ, UP1 ;  /* 0x0000003f07077287 */ /* 0x000fe40008800000 */
[----:B------:R-:W-:Y:S01]  /*10b80*/  ULOP3.LUT UR9, UR9, UR8, URZ, 0x3c, !UPT ;  /* 0x0000000809097292 */ /* 0x000fe2000f8e3c3f */
[----:B------:R-:W-:Y:S11]  /*10b90*/  @P1 BRA `(.L_x_25) ;  /* 0xffffff7c00701947 */ /* 0x000ff6000383ffff */
.L_x_18:
[----:B-----5:R-:W0:Y:S02]  /*10ba0*/  LDC R0, c[0x0][0x28c] ;  /* 0x0000a300ff007b82 */ /* 0x020e240000000800 */
[----:B0-----:R-:W-:-:S13]  /*10bb0*/  ISETP.GE.AND P1, PT, R0, 0x1, PT ;  /* 0x000000010000780c */ /* 0x001fda0003f26270 */
[----:B------:R-:W-:Y:S05]  /*10bc0*/  @!P1 BRA `(.L_x_26) ;  /* 0x0000000000449947 */ /* 0x000fea0003800000 */
[----:B------:R-:W-:Y:S05]  /*10bd0*/  @!P0 BRA `(.L_x_27) ;  /* 0x0000000000048947 */ /* 0x000fea0003800000 */
[----:B------:R-:W-:Y:S01]  /*10be0*/  BPT.TRAP 0x1 ;  /* 0x000000040000795c */ /* 0x000fe20000300000 */
.L_x_27:
[----:B------:R-:W0:Y:S01]  /*10bf0*/  S2UR UR6, SR_CgaCtaId ;  /* 0x00000000000679c3 */ /* 0x000e220000008800 */
[----:B------:R-:W-:Y:S01]  /*10c00*/  UISETP.LT.AND UP0, UPT, UR43, 0x1, UPT ;  /* 0x000000012b00788c */ /* 0x000fe2000bf01270 */
[----:B------:R-:W-:-:S03]  /*10c10*/  UMOV UR5, 0x400 ;  /* 0x0000040000057882 */ /* 0x000fc60000000000 */
[----:B------:R-:W-:Y:S02]  /*10c20*/  USEL UR4, UR43, 0x1, UP0 ;  /* 0x000000012b047887 */ /* 0x000fe40008000000 */
[----:B------:R-:W-:Y:S02]  /*10c30*/  UISETP.GT.U32.AND UP0, UPT, UR38, 0x1, UPT ;  /* 0x000000012600788c */ /* 0x000fe4000bf04070 */
[----:B------:R-:W-:-:S04]  /*10c40*/  UIADD3 UR4, UR37, UR43, -UR4 ;  /* 0x0000002b25047290 */ /* 0x000fc8000fffe804 */
[----:B------:R-:W-:Y:S01]  /*10c50*/  USHF.L.U32 UR4, UR4, 0x3, URZ ;  /* 0x0000000304047899 */ /* 0x000fe2000800063f */
[----:B------:R-:W-:-:S03]  /*10c60*/  PLOP3.LUT P0, PT, PT, PT, UP0, 0x80, 0x0 ;  /* 0x000000000000781c */ /* 0x000fc60003f0f008 */
[----:B------:R-:W-:Y:S02]  /*10c70*/  ULOP3.LUT UR4, UR4, 0x18, URZ, 0xc0, !UPT ;  /* 0x0000001804047892 */ /* 0x000fe4000f8ec03f */
[----:B0-----:R-:W-:-:S04]  /*10c80*/  ULEA UR5, UR6, UR5, 0x18 ;  /* 0x0000000506057291 */ /* 0x001fc8000f8ec03f */
[----:B------:R-:W-:-:S04]  /*10c90*/  UIADD3 UR4, UR5, 0x20, UR4 ;  /* 0x0000002005047890 */ /* 0x000fc8000fffe004 */
[----:B------:R-:W-:-:S09]  /*10ca0*/  UPRMT UR4, URZ, 0x654, UR4 ;  /* 0x000006543f047896 */ /* 0x000fd20008000004 */
[----:B------:R-:W-:Y:S01]  /*10cb0*/  SYNCS.ARRIVE.TRANS64.RED.A1T0 RZ, [UR4], RZ ;  /* 0x000000ffffff79a7 */ /* 0x000fe20008100404 */
[----:B------:R-:W-:Y:S05]  /*10cc0*/  @P0 BRA `(.L_x_26) ;  /* 0x0000000000040947 */ /* 0x000fea0003800000 */
[----:B------:R-:W-:Y:S01]  /*10cd0*/  BPT.TRAP 0x1 ;  /* 0x000000040000795c */ /* 0x000fe20000300000 */
.L_x_26:
[----:B------:R-:W0:Y:S01]  /*10ce0*/  S2R R8, SR_TID.X ;  /* 0x0000000000087919 */ /* 0x000e220000002100 */
[----:B------:R-:W-:Y:S01]  /*10cf0*/  MOV R19, 0x6540 ;  /* 0x0000654000137802 */ /* 0x000fe20000000f00 */
[----:B------:R-:W-:Y:S01]  /*10d00*/  USHF.R.S32.HI UR10, URZ, 0x1f, UR42 ;  /* 0x0000001f3f0a7899 */ /* 0x000fe2000801142a */
[----:B------:R-:W-:Y:S01]  /*10d10*/  LOP3.LUT R4, R160, 0x1, RZ, 0xc0, !PT ;  /* 0x00000001a0047812 */ /* 0x000fe200078ec0ff */
[----:B------:R-:W-:Y:S01]  /*10d20*/  ULDC.64 UR8, c[0x0][0x5d0] ;  /* 0x0001740000087ab9 */ /* 0x000fe20000000a00 */
[----:B------:R-:W-:Y:S01]  /*10d30*/  UIADD3 UR37, UR43, UR37, URZ ;  /* 0x000000252b257290 */ /* 0x000fe2000fffe03f */
[----:B------:R-:W-:Y:S01]  /*10d40*/  IMAD.U32 R6, RZ, RZ, UR8 ;  /* 0x00000008ff067e24 */ /* 0x000fe2000f8e00ff */
[----:B------:R-:W-:Y:S01]  /*10d50*/  UIMAD UR4, UR10, UR8, URZ ;  /* 0x000000080a0472a4 */ /* 0x000fe2000f8e023f */
[----:B------:R-:W-:Y:S01]  /*10d60*/  SHF.L.U32 R3, R4, 0x6, RZ ;  /* 0x0000000604037819 */ /* 0x000fe200000006ff */
[----:B------:R-:W-:Y:S02]  /*10d70*/  UIMAD.WIDE UR6, UR40, 0x100, URZ ;  /* 0x00000100280678a5 */ /* 0x000fe4000f8e023f */
[----:B------:R-:W-:Y:S01]  /*10d80*/  UIMAD UR4, UR42, UR9, UR4 ;  /* 0x000000092a0472a4 */ /* 0x000fe2000f8e0204 */
[----:B------:R-:W-:Y:S01]  /*10d90*/  ULDC UR8, c[0x0][0x288] ;  /* 0x0000a20000087ab9 */ /* 0x000fe20000000800 */
[----:B------:R-:W-:Y:S01]  /*10da0*/  USHF.L.U32 UR40, UR40, 0x8, URZ ;  /* 0x0000000828287899 */ /* 0x000fe2000800063f */
[----:B------:R-:W-:Y:S01]  /*10db0*/  ULDC UR5, c[0x0][0x284] ;  /* 0x0000a10000057ab9 */ /* 0x000fe20000000800 */
[----:B------:R-:W-:Y:S01]  /*10dc0*/  UISETP.GT.U32.AND UP0, UPT, UR37, 0x3, UPT ;  /* 0x000000032500788c */ /* 0x000fe2000bf04070 */
[----:B------:R-:W-:-:S03]  /*10dd0*/  IMAD.U32 R17, RZ, RZ, UR5 ;  /* 0x00000005ff117e24 */ /* 0x000fc6000f8e00ff */
[----:B------:R-:W-:Y:S01]  /*10de0*/  UISETP.LT.U32.AND UP0, UPT, UR43, 0x4, UP0 ;  /* 0x000000042b00788c */ /* 0x000fe20008701070 */
[C---:B0-----:R-:W-:Y:S01]  /*10df0*/  IMAD.SHL.U32 R18, R8.reuse, 0x2, RZ ;  /* 0x0000000208127824 */ /* 0x041fe200078e00ff */
[----:B------:R-:W-:Y:S02]  /*10e00*/  SHF.R.U32.HI R0, RZ, 0x2, R8 ;  /* 0x00000002ff007819 */ /* 0x000fe40000011608 */
[----:B------:R-:W-:Y:S02]  /*10e10*/  LOP3.LUT R5, R8, 0x60, RZ, 0xc0, !PT ;  /* 0x0000006008057812 */ /* 0x000fe400078ec0ff */
[----:B------:R-:W-:Y:S02]  /*10e20*/  LOP3.LUT R18, R18, 0x6, RZ, 0xc0, !PT ;  /* 0x0000000612127812 */ /* 0x000fe400078ec0ff */
[----:B------:R-:W-:Y:S02]  /*10e30*/  LOP3.LUT R0, R0, 0x7, RZ, 0xc0, !PT ;  /* 0x0000000700007812 */ /* 0x000fe400078ec0ff */
[----:B------:R-:W-:Y:S01]  /*10e40*/  PRMT R18, R18, R19, UR41 ;  /* 0x0000002912127e16 */ /* 0x000fe20008000013 */
[----:B------:R-:W-:Y:S01]  /*10e50*/  USHF.L.U32 UR41, UR41, 0x8, URZ ;  /* 0x0000000829297899 */ /* 0x000fe2000800063f */
[----:B------:R-:W-:-:S02]  /*10e60*/  SHF.R.U32.HI R5, RZ, 0x1, R5 ;  /* 0x00000001ff057819 */ /* 0x000fc40000011605 */
[----:B------:R-:W-:Y:S01]  /*10e70*/  SHF.R.S32.HI R19, RZ, 0x1f, R18 ;  /* 0x0000001fff137819 */ /* 0x000fe20000011412 */
[----:B------:R-:W-:Y:S01]  /*10e80*/  UISETP.GE.AND UP1, UPT, UR41, UR8, UPT ;  /* 0x000000082900728c */ /* 0x000fe2000bf26270 */
[--C-:B------:R-:W-:Y:S02]  /*10e90*/  LOP3.LUT R3, R3, 0x40, R0.reuse, 0xe2, !PT ;  /* 0x0000004003037812 */ /* 0x100fe400078ee200 */
[----:B------:R-:W-:Y:S01]  /*10ea0*/  IADD3 R0, RZ, -R5, -R0 ;  /* 0x80000005ff007210 */ /* 0x000fe20007ffe800 */
[----:B------:R-:W-:Y:S01]  /*10eb0*/  IMAD.WIDE.U32 R6, R6, UR42, R18 ;  /* 0x0000002a06067c25 */ /* 0x000fe2000f8e0012 */
[----:B------:R-:W-:Y:S01]  /*10ec0*/  UISETP.GE.OR UP1, UPT, UR40, UR5, UP1 ;  /* 0x000000052800728c */ /* 0x000fe20008f26670 */
[----:B------:R-:W-:Y:S01]  /*10ed0*/  LOP3.LUT R3, R3, UR6, R5, 0xfe, !PT ;  /* 0x0000000603037c12 */ /* 0x000fe2000f8efe05 */
[----:B------:R-:W-:Y:S01]  /*10ee0*/  USEL UR5, URZ, 0x1, !UP0 ;  /* 0x000000013f057887 */ /* 0x000fe2000c000000 */
[----:B------:R-:W-:Y:S01]  /*10ef0*/  IMAD R0, R4, -0x40, R0 ;  /* 0xffffffc004007824 */ /* 0x000fe200078e0200 */
[----:B------:R-:W-:Y:S01]  /*10f00*/  IADD3 R7, R7, UR4, RZ ;  /* 0x0000000407077c10 */ /* 0x000fe2000fffe0ff */
[----:B------:R-:W-:Y:S01]  /*10f10*/  USHF.R.U32.HI UR4, URZ, 0x2, UR37 ;  /* 0x000000023f047899 */ /* 0x000fe20008011625 */
[----:B------:R-:W-:Y:S01]  /*10f20*/  PLOP3.LUT P0, PT, PT, PT, UP1, 0x80, 0x0 ;  /* 0x000000000000781c */ /* 0x000fe20003f0f018 */
[----:B------:R-:W-:Y:S01]  /*10f30*/  ULOP3.LUT UR37, UR37, 0x3, URZ, 0xc0, !UPT ;  /* 0x0000000325257892 */ /* 0x000fe2000f8ec03f */
[----:B------:R-:W-:Y:S01]  /*10f40*/  IADD3 R17, R17, -UR40, R0 ;  /* 0x8000002811117c10 */ /* 0x000fe2000fffe000 */
[----:B------:R-:W-:Y:S01]  /*10f50*/  ULOP3.LUT UR4, UR4, 0x1, URZ, 0xc0, !UPT ;  /* 0x0000000104047892 */ /* 0x000fe2000f8ec03f */
[----:B------:R-:W-:Y:S01]  /*10f60*/  LOP3.LUT R0, R8, 0x3, RZ, 0xc0, !PT ;  /* 0x0000000308007812 */ /* 0x000fe200078ec0ff */
[----:B------:R-:W-:Y:S01]  /*10f70*/  UMOV UR40, 0xffffffff ;  /* 0xffffffff00287882 */ /* 0x000fe20000000000 */
[----:B------:R-:W-:Y:S01]  /*10f80*/  MOV R4, 0xfffffffe ;  /* 0xfffffffe00047802 */ /* 0x000fe20000000f00 */
[----:B------:R-:W-:-:S04]  /*10f90*/  UISETP.NE.U32.AND UP2, UPT, UR4, 0x1, UPT ;  /* 0x000000010400788c */ /* 0x000fc8000bf45070 */
[----:B------:R-:W-:Y:S01]  /*10fa0*/  UISETP.GT.U32.AND UP2, UPT, UR43, 0x3, !UP2 ;  /* 0x000000032b00788c */ /* 0x000fe2000d744070 */
[----:B------:R-:W-:-:S03]  /*10fb0*/  IMAD R0, R0, R4, UR8 ;  /* 0x0000000800007e24 */ /* 0x000fc6000f8e0204 */
[----:B------:R-:W-:Y:S01]  /*10fc0*/  USEL UR4, URZ, 0x1, !UP2 ;  /* 0x000000013f047887 */ /* 0x000fe2000d000000 */
[----:B------:R-:W-:-:S03]  /*10fd0*/  VIADD R0, R0, -UR41 ;  /* 0x8000002900007c36 */ /* 0x000fc60008000000 */
[----:B------:R-:W-:Y:S01]  /*10fe0*/  ULOP3.LUT UR36, UR4, UR36, UR5, 0x96, !UPT ;  /* 0x0000002404247292 */ /* 0x000fe2000f8e9605 */
[----:B------:R-:W-:Y:S11]  /*10ff0*/  @P0 BRA `(.L_x_28) ;  /* 0x0000010400d80947 */ /* 0x000ff60003800000 */
[----:B------:R-:W-:Y:S01]  /*11000*/  FSETP.NEU.AND P0, PT, R16, RZ, PT ;  /* 0x000000ff1000720b */ /* 0x000fe20003f0d000 */
[----:B------:R-:W-:Y:S01]  /*11010*/  ULDC.64 UR8, c[0x0][0x5c8] ;  /* 0x0001720000087ab9 */ /* 0x000fe20000000a00 */
[----:B------:R-:W-:Y:S01]  /*11020*/  ISETP.GT.AND P3, PT, R17, RZ, PT ;  /* 0x000000ff1100720c */ /* 0x000fe20003f64270 */
[----:B------:R-:W-:Y:S01]  /*11030*/  UIMAD UR4, UR7, UR8, URZ ;  /* 0x00000008070472a4 */ /* 0x000fe2000f8e023f */
[----:B------:R-:W-:Y:S01]  /*11040*/  MOV R10, UR9 ;  /* 0x00000009000a7c02 */ /* 0x000fe20008000f00 */
[C---:B------:R-:W-:Y:S01]  /*11050*/  IMAD.WIDE.U32 R6, R3.reuse, UR8, R6 ;  /* 0x0000000803067c25 */ /* 0x040fe2000f8e0006 */
[----:B------:R-:W-:Y:S01]  /*11060*/  BSSY B0, `(.L_x_28) ;  /* 0x000106f000007945 */ /* 0x000fe20003800000 */
[----:B------:R-:W-:Y:S02]  /*11070*/  ISETP.GT.AND P1, PT, R0, RZ, P3 ;  /* 0x000000ff0000720c */ /* 0x000fe40001f24270 */
[----:B------:R-:W-:-:S04]  /*11080*/  IMAD R10, R3, R10, UR4 ;  /* 0x00000004030a7e24 */ /* 0x000fc8000f8e020a */
[----:B------:R-:W-:Y:S01]  /*11090*/  IMAD.IADD R10, R7, 0x1, R10 ;  /* 0x00000001070a7824 */ /* 0x000fe200078e020a */
[----:B------:R-:W-:Y:S06]  /*110a0*/  @!P0 BRA `(.L_x_29) ;  /* 0x000000b800108947 */ /* 0x000fec0003800000 */
[----:B------:R-:W0:Y:S01]  /*110b0*/  LDC.64 R22, c[0x0][0x5b8] ;  /* 0x00016e00ff167b82 */ /* 0x000e220000000a00 */
[----:B------:R-:W2:Y:S01]  /*110c0*/  LDL.LU R11, [R1] ;  /* 0x00000000010b7983 */ /* 0x000ea20000300800 */
[----:B------:R-:W-:-:S06]  /*110d0*/  ULDC.64 UR4, c[0x0][0x5c0] ;  /* 0x0001700000047ab9 */ /* 0x000fcc0000000a00 */
[----:B------:R-:W1:Y:S08]  /*110e0*/  LDC.64 R14, c[0x0][0x5b0] ;  /* 0x00016c00ff0e7b82 */ /* 0x000e700000000a00 */
[----:B------:R-:W3:Y:S01]  /*110f0*/  LDC.64 R12, c[0x0][0x5a8] ;  /* 0x00016a00ff0c7b82 */ /* 0x000ee20000000a00 */
[C---:B0-----:R-:W-:Y:S02]  /*11100*/  IMAD R157, R22.reuse, UR10, RZ ;  /* 0x0000000a169d7c24 */ /* 0x041fe4000f8e02ff */
[----:B------:R-:W-:-:S04]  /*11110*/  IMAD.WIDE.U32 R152, R22, UR42, R18 ;  /* 0x0000002a16987c25 */ /* 0x000fc8000f8e0012 */
[----:B------:R-:W-:Y:S02]  /*11120*/  IMAD R157, R23, UR42, R157 ;  /* 0x0000002a179d7c24 */ /* 0x000fe4000f8e029d */
[----:B-1----:R-:W-:Y:S02]  /*11130*/  IMAD R156, R14, UR7, RZ ;  /* 0x000000070e9c7c24 */ /* 0x002fe4000f8e02ff */
[----:B------:R-:W-:Y:S01]  /*11140*/  IMAD.MOV.U32 R20, RZ, RZ, R152 ;  /* 0x000000ffff147224 */ /* 0x000fe200078e0098 */
[----:B------:R-:W-:Y:S01]  /*11150*/  IADD3 R21, R153, R157, RZ ;  /* 0x0000009d99157210 */ /* 0x000fe20007ffe0ff */
[C---:B------:R-:W-:Y:S02]  /*11160*/  IMAD R156, R3.reuse, R15, R156 ;  /* 0x0000000f039c7224 */ /* 0x040fe400078e029c */
[----:B------:R-:W-:-:S05]  /*11170*/  IMAD.WIDE.U32 R4, R3, R14, R20 ;  /* 0x0000000e03047225 */ /* 0x000fca00078e0014 */
[----:B------:R-:W-:Y:S02]  /*11180*/  IADD3 R5, R5, R156, RZ ;  /* 0x0000009c05057210 */ /* 0x000fe40007ffe0ff */
[----:B---3--:R-:W-:-:S04]  /*11190*/  LEA R8, P0, R4, R12, 0x1 ;  /* 0x0000000c04087211 */ /* 0x008fc800078008ff */
[----:B------:R-:W-:-:S05]  /*111a0*/  LEA.HI.X R9, R4, R13, R5, 0x1, P0 ;  /* 0x0000000d04097211 */ /* 0x000fca00000f0c05 */
[----:B------:R-:W3:Y:S01]  /*111b0*/  @P1 LDG.E.LTC128B.U16 R23, desc[UR44][R8.64] ;  /* 0x0000002c08171981 */ /* 0x000ee2000c1e1520 */
[----:B------:R-:W-:Y:S01]  /*111c0*/  BSSY B1, `(.L_x_30) ;  /* 0x0000011000017945 */ /* 0x000fe20003800000 */
[----:B---3--:R-:W-:-:S05]  /*111d0*/  HADD2.F32 R4, -RZ, R23.H0_H0 ;  /* 0x20000017ff047230 */ /* 0x008fca0000004100 */
[----:B------:R-:W-:-:S04]  /*111e0*/  FMUL R4, R4, R16 ;  /* 0x0000001004047220 */ /* 0x000fc80000400000 */
[----:B--2---:R-:W-:Y:S01]  /*111f0*/  FFMA R7, R11, R2, R4 ;  /* 0x000000020b077223 */ /* 0x004fe20000000004 */
[----:B------:R-:W-:-:S04]  /*11200*/  LEA R4, P0, R6, UR4, 0x1 ;  /* 0x0000000406047c11 */ /* 0x000fc8000f8008ff */
[----:B------:R-:W-:Y:S02]  /*11210*/  LEA.HI.X R5, R6, UR5, R10, 0x1, P0 ;  /* 0x0000000506057c11 */ /* 0x000fe400080f0c0a */
[----:B------:R-:W-:-:S05]  /*11220*/  F2FP.F16.F32.PACK_AB R6, RZ, R7 ;  /* 0x00000007ff06723e */ /* 0x000fca00000000ff */
[----:B------:R0:W-:Y:S02]  /*11230*/  @P1 STG.E.U16 desc[UR44][R4.64], R6 ;  /* 0x0000000604001986 */ /* 0x0001e4000c10152c */
[----:B0-----:R-:W-:-:S04]  /*11240*/  IMAD.WIDE.U32 R6, R3, R14, R18 ;  /* 0x0000000e03067225 */ /* 0x001fc800078e0012 */
[----:B------:R-:W-:Y:S02]  /*11250*/  IMAD.IADD R7, R156, 0x1, R7 ;  /* 0x000000019c077824 */ /* 0x000fe400078e0207 */
[----:B------:R-:W-:-:S05]  /*11260*/  IMAD.WIDE.U32 R6, R22, UR42, R6 ;  /* 0x0000002a16067c25 */ /* 0x000fca000f8e0006 */
[----:B------:R-:W-:Y:S02]  /*11270*/  IADD3 R7, R157, R7, RZ ;  /* 0x000000079d077210 */ /* 0x000fe40007ffe0ff */
[----:B------:R-:W-:-:S04]  /*11280*/  LEA R10, P0, R6, R12, 0x1 ;  /* 0x0000000c060a7211 */ /* 0x000fc800078008ff */
[----:B------:R-:W-:Y:S02]  /*11290*/  LEA.HI.X R11, R6, R13, R7, 0x1, P0 ;  /* 0x0000000d060b7211 */ /* 0x000fe400000f0c07 */
[----:B------:R-:W-:-:S13]  /*112a0*/  ISETP.GT.AND P0, PT, R0, 0x1, P3 ;  /* 0x000000010000780c */ /* 0x000fda0001f04270 */
[----:B------:R-:W-:Y:S05]  /*112b0*/  @!P0 BRA `(.L_x_31) ;  /* 0x0000000000048947 */ /* 0x000fea0003800000 */
[----:B------:R0:W5:Y:S02]  /*112c0*/  LDG.E.LTC128B.U16 R23, desc[UR44][R10.64+0x2] ;  /* 0x0000022c0a177981 */ /* 0x000164000c1e1520 */
.L_x_31:
[----:B------:R-:W-:Y:S05]  /*112d0*/  BSYNC B1 ;  /* 0x0000000000017941 */ /* 0x000fea0003800000 */
.L_x_30:
[----:B------:R-:W2:Y:S01]  /*112e0*/  LDL.LU R7, [R1+0x4] ;  /* 0x0000040001077983 */ /* 0x000ea20000300800 */
[----:B-----5:R-:W-:Y:S01]  /*112f0*/  HADD2.F32 R6, -RZ, R23.H0_H0 ;  /* 0x20000017ff067230 */ /* 0x020fe20000004100 */
[C---:B------:R-:W-:Y:S01]  /*11300*/  SHF.L.U64.HI R155, R14.reuse, 0x3, R15 ;  /* 0x000000030e9b7819 */ /* 0x040fe2000001020f */
[----:B------:R-:W-:Y:S01]  /*11310*/  IMAD.SHL.U32 R154, R14, 0x8, RZ ;  /* 0x000000080e9a7824 */ /* 0x000fe200078e00ff */
[----:B------:R-:W3:Y:S02]  /*11320*/  LDL.LU R158, [R1+0x8] ;  /* 0x00000800019e7983 */ /* 0x000ee40000300800 */
[----:B------:R-:W-:-:S04]  /*11330*/  FMUL R6, R6, R16 ;  /* 0x0000001006067220 */ /* 0x000fc80000400000 */
[----:B--2---:R-:W-:-:S05]  /*11340*/  FFMA R6, R7, R2, R6 ;  /* 0x0000000207067223 */ /* 0x004fca0000000006 */
[----:B------:R-:W-:-:S05]  /*11350*/  F2FP.F16.F32.PACK_AB R6, RZ, R6 ;  /* 0x00000006ff06723e */ /* 0x000fca00000000ff */
[----:B------:R1:W-:Y:S01]  /*11360*/  @P0 STG.E.U16 desc[UR44][R4.64+0x2], R6 ;  /* 0x0000020604000986 */ /* 0x0003e2000c10152c */
[----:B------:R-:W-:-:S04]  /*11370*/  ISETP.GT.AND P0, PT, R17, 0x8, PT ;  /* 0x000000081100780c */ /* 0x000fc80003f04270 */
[----:B------:R-:W-:Y:S01]  /*11380*/  ISETP.GT.AND P1, PT, R0, RZ, P0 ;  /* 0x000000ff0000720c */ /* 0x000fe20000724270 */
[----:B-1----:R-:W-:-:S05]  /*11390*/  IMAD.WIDE.U32 R6, R3, R14, R154 ;  /* 0x0000000e03067225 */ /* 0x002fca00078e009a */
[----:B------:R-:W-:Y:S02]  /*113a0*/  IADD3 R156, R156, R7, RZ ;  /* 0x000000079c9c7210 */ /* 0x000fe40007ffe0ff */
[----:B------:R-:W-:-:S05]  /*113b0*/  IADD3 R7, P2, R152, R6, RZ ;  /* 0x0000000698077210 */ /* 0x000fca0007f5e0ff */
[----:B------:R-:W-:Y:S01]  /*113c0*/  IMAD.X R9, R156, 0x1, R21, P2 ;  /* 0x000000019c097824 */ /* 0x000fe200010e0615 */
[----:B------:R-:W-:-:S04]  /*113d0*/  LEA R8, P2, R7, R12, 0x1 ;  /* 0x0000000c07087211 */ /* 0x000fc800078408ff */
[----:B------:R-:W-:-:S05]  /*113e0*/  LEA.HI.X R9, R7, R13, R9, 0x1, P2 ;  /* 0x0000000d07097211 */ /* 0x000fca00010f0c09 */
[----:B------:R1:W2:Y:S01]  /*113f0*/  @P1 LDG.E.LTC128B.U16 R23, desc[UR44][R8.64] ;  /* 0x0000002c08171981 */ /* 0x0002a2000c1e1520 */
[----:B------:R-:W-:Y:S01]  /*11400*/  IADD3 R6, P2, R18, R6, RZ ;  /* 0x0000000612067210 */ /* 0x000fe20007f5e0ff */
[----:B------:R-:W-:Y:S01]  /*11410*/  BSSY B1, `(.L_x_32) ;  /* 0x0000016000017945 */ /* 0x000fe20003800000 */
[----:B------:R-:W-:Y:S02]  /*11420*/  ISETP.GT.AND P4, PT, R0, 0x1, P0 ;  /* 0x000000010000780c */ /* 0x000fe40000784270 */
[----:B------:R-:W-:Y:S02]  /*11430*/  IADD3.X R7, R19, R156, RZ, P2, !PT ;  /* 0x0000009c13077210 */ /* 0x000fe400017fe4ff */
[----:B------:R-:W-:Y:S01]  /*11440*/  MOV R156, UR9 ;  /* 0x00000009009c7c02 */ /* 0x000fe20008000f00 */
[----:B------:R-:W-:-:S04]  /*11450*/  IMAD.WIDE.U32 R6, R22, UR42, R6 ;  /* 0x0000002a16067c25 */ /* 0x000fc8000f8e0006 */
[----:B------:R-:W-:Y:S01]  /*11460*/  IMAD.IADD R7, R157, 0x1, R7 ;  /* 0x000000019d077824 */ /* 0x000fe200078e0207 */
[----:B-1----:R-:W-:-:S04]  /*11470*/  LEA R8, P2, R6, R12, 0x1 ;  /* 0x0000000c06087211 */ /* 0x002fc800078408ff */
[----:B------:R-:W-:Y:S01]  /*11480*/  LEA.HI.X R9, R6, R13, R7, 0x1, P2 ;  /* 0x0000000d06097211 */ /* 0x000fe200010f0c07 */
[----:B--2---:R-:W-:-:S05]  /*11490*/  HADD2.F32 R6, -RZ, R23.H0_H0 ;  /* 0x20000017ff067230 */ /* 0x004fca0000004100 */
[----:B------:R-:W-:-:S04]  /*114a0*/  FMUL R6, R6, R16 ;  /* 0x0000001006067220 */ /* 0x000fc80000400000 */
[----:B---3--:R-:W-:Y:S01]  /*114b0*/  FFMA R7, R158, R2, R6 ;  /* 0x000000029e077223 */ /* 0x008fe20000000006 */
[----:B------:R-:W-:Y:S01]  /*114c0*/  MOV R158, UR8 ;  /* 0x00000008009e7c02 */ /* 0x000fe20008000f00 */
[----:B------:R-:W-:-:S03]  /*114d0*/  IMAD.U32 R6, RZ, RZ, UR8 ;  /* 0x00000008ff067e24 */ /* 0x000fc6000f8e00ff */
[----:B------:R-:W-:Y:S01]  /*114e0*/  F2FP.F16.F32.PACK_AB R7, RZ, R7 ;  /* 0x00000007ff07723e */ /* 0x000fe200000000ff */
[----:B------:R-:W-:Y:S01]  /*114f0*/  IMAD.SHL.U32 R158, R158, 0x10, RZ ;  /* 0x000000109e9e7824 */ /* 0x000fe200078e00ff */
[----:B------:R-:W-:Y:S02]  /*11500*/  SHF.L.U64.HI R156, R6, 0x4, R156 ;  /* 0x00000004069c7819 */ /* 0x000fe4000001029c */
[----:B------:R-:W-:Y:S02]  /*11510*/  PRMT R159, R7, 0x7610, R159 ;  /* 0x00007610079f7816 */ /* 0x000fe4000000009f */
[----:B------:R-:W-:-:S04]  /*11520*/  IADD3 R6, P2, R158, R4, RZ ;  /* 0x000000049e067210 */ /* 0x000fc80007f5e0ff */
[----:B------:R-:W-:-:S05]  /*11530*/  IADD3.X R7, R156, R5, RZ, P2, !PT ;  /* 0x000000059c077210 */ /* 0x000fca00017fe4ff */
[----:B------:R1:W-:Y:S01]  /*11540*/  @P1 STG.E.U16 desc[UR44][R6.64], R159 ;  /* 0x0000009f06001986 */ /* 0x0003e2000c10152c */
[----:B------:R-:W-:Y:S05]  /*11550*/  @!P4 BRA `(.L_x_33) ;  /* 0x000000000004c947 */ /* 0x000fea0003800000 */
[----:B------:R2:W5:Y:S02]  /*11560*/  LDG.E.LTC128B.U16 R23, desc[UR44][R8.64+0x2] ;  /* 0x0000022c08177981 */ /* 0x000564000c1e1520 */
.L_x_33:
[----:B------:R-:W-:Y:S05]  /*11570*/  BSYNC B1 ;  /* 0x0000000000017941 */ /* 0x000fea0003800000 */
.L_x_32:
[----:B------:R-:W3:Y:S01]  /*11580*/  LDL.LU R161, [R1+0xc] ;  /* 0x00000c0001a17983 */ /* 0x000ee20000300800 */
[----:B-1---5:R-:W-:Y:S01]  /*11590*/  HADD2.F32 R159, -RZ, R23.H0_H0 ;  /* 0x20000017ff9f7230 */ /* 0x022fe20000004100 */
[----:B------:R-:W-:Y:S01]  /*115a0*/  ISETP.GT.AND P1, PT, R0, 0x8, P3 ;  /* 0x000000080000780c */ /* 0x000fe20001f24270 */
[----:B------:R-:W-:Y:S03]  /*115b0*/  BSSY B1, `(.L_x_34) ;  /* 0x0000007000017945 */ /* 0x000fe60003800000 */
[----:B------:R-:W-:-:S04]  /*115c0*/  FMUL R159, R159, R16 ;  /* 0x000000109f9f7220 */ /* 0x000fc80000400000 */
[----:B---3--:R-:W-:-:S05]  /*115d0*/  FFMA R159, R161, R2, R159 ;  /* 0x00000002a19f7223 */ /* 0x008fca000000009f */
[----:B------:R-:W-:-:S05]  /*115e0*/  F2FP.F16.F32.PACK_AB R159, RZ, R159 ;  /* 0x0000009fff9f723e */ /* 0x000fca00000000ff */
[----:B------:R1:W-:Y:S01]  /*115f0*/  @P4 STG.E.U16 desc[UR44][R6.64+0x2], R159 ;  /* 0x0000029f06004986 */ /* 0x0003e2000c10152c */
[----:B------:R-:W-:Y:S05]  /*11600*/  @!P1 BRA `(.L_x_35) ;  /* 0x0000000000049947 */ /* 0x000fea0003800000 */
[----:B------:R3:W5:Y:S02]  /*11610*/  LDG.E.LTC128B.U16 R23, desc[UR44][R10.64+0x10] ;  /* 0x0000102c0a177981 */ /* 0x000764000c1e1520 */
.L_x_35:
[----:B------:R-:W-:Y:S05]  /*11620*/  BSYNC B1 ;  /* 0x0000000000017941 */ /* 0x000fea0003800000 */
.L_x_34:
[----:B------:R-:W4:Y:S01]  /*11630*/  LDL.LU R161, [R1+0x10] ;  /* 0x0000100001a17983 */ /* 0x000f220000300800 */
[----:B-1---5:R-:W-:Y:S01]  /*11640*/  HADD2.F32 R159, -RZ, R23.H0_H0 ;  /* 0x20000017ff9f7230 */ /* 0x022fe20000004100 */
[----:B------:R-:W-:Y:S01]  /*11650*/  ISETP.GT.AND P2, PT, R0, 0x9, P3 ;  /* 0x000000090000780c */ /* 0x000fe20001f44270 */
[----:B------:R-:W-:Y:S03]  /*11660*/  BSSY B1, `(.L_x_36) ;  /* 0x0000007000017945 */ /* 0x000fe60003800000 */
[----:B------:R-:W-:-:S04]  /*11670*/  FMUL R159, R159, R16 ;  /* 0x000000109f9f7220 */ /* 0x000fc80000400000 */
[----:B----4-:R-:W-:-:S05]  /*11680*/  FFMA R159, R161, R2, R159 ;  /* 0x00000002a19f7223 */ /* 0x010fca000000009f */
[----:B------:R-:W-:-:S05]  /*11690*/  F2FP.F16.F32.PACK_AB R159, RZ, R159 ;  /* 0x0000009fff9f723e */ /* 0x000fca00000000ff */
[----:B------:R1:W-:Y:S01]  /*116a0*/  @P1 STG.E.U16 desc[UR44][R4.64+0x10], R159 ;  /* 0x0000109f04001986 */ /* 0x0003e2000c10152c */
[----:B------:R-:W-:Y:S05]  /*116b0*/  @!P2 BRA `(.L_x_37) ;  /* 0x000000000004a947 */ /* 0x000fea0003800000 */
[----:B------:R4:W5:Y:S02]  /*116c0*/  LDG.E.LTC128B.U16 R23, desc[UR44][R10.64+0x12] ;  /* 0x0000122c0a177981 */ /* 0x000964000c1e1520 */
.L_x_37:
[----:B------:R-:W-:Y:S05]  /*116d0*/  BSYNC B1 ;  /* 0x0000000000017941 */ /* 0x000fea0003800000 */
.L_x_36:
[----:B------:R-:W2:Y:S01]  /*116e0*/  LDL.LU R161, [R1+0x14] ;  /* 0x0000140001a17983 */ /* 0x000ea20000300800 */
[----:B-1---5:R-:W-:Y:S01]  /*116f0*/  HADD2.F32 R159, -RZ, R23.H0_H0 ;  /* 0x20000017ff9f7230 */ /* 0x022fe20000004100 */
[----:B------:R-:W-:Y:S01]  /*11700*/  ISETP.GT.AND P1, PT, R0, 0x8, P0 ;  /* 0x000000080000780c */ /* 0x000fe20000724270 */
[----:B------:R-:W-:Y:S03]  /*11710*/  BSSY B1, `(.L_x_38) ;  /* 0x0000007000017945 */ /* 0x000fe60003800000 */
[----:B------:R-:W-:-:S04]  /*11720*/  FMUL R159, R159, R16 ;  /* 0x000000109f9f7220 */ /* 0x000fc80000400000 */
[----:B--2---:R-:W-:-:S05]  /*11730*/  FFMA R159, R161, R2, R159 ;  /* 0x00000002a19f7223 */ /* 0x004fca000000009f */
[----:B------:R-:W-:-:S05]  /*11740*/  F2FP.F16.F32.PACK_AB R159, RZ, R159 ;  /* 0x0000009fff9f723e */ /* 0x000fca00000000ff */
[----:B------:R1:W-:Y:S01]  /*11750*/  @P2 STG.E.U16 desc[UR44][R4.64+0x12], R159 ;  /* 0x0000129f04002986 */ /* 0x0003e2000c10152c */
[----:B------:R-:W-:Y:S05]  /*11760*/  @!P1 BRA `(.L_x_39) ;  /* 0x0000000000049947 */ /* 0x000fea0003800000 */
[----:B------:R2:W5:Y:S02]  /*11770*/  LDG.E.LTC128B.U16 R23, desc[UR44][R8.64+0x10] ;  /* 0x0000102c08177981 */ /* 0x000564000c1e1520 */
.L_x_39:
[----:B------:R-:W-:Y:S05]  /*11780*/  BSYNC B1 ;  /* 0x0000000000017941 */ /* 0x000fea0003800000 */
.L_x_38:
        /* <DEDUP_REMOVED lines=10> */
.L_x_41:
[----:B------:R-:W-:Y:S05]  /*11830*/  BSYNC B1 ;  /* 0x0000000000017941 */ /* 0x000fea0003800000 */
.L_x_40:
        /* <DEDUP_REMOVED lines=10> */
.L_x_43:
[----:B------:R-:W-:Y:S05]  /*118e0*/  BSYNC B1 ;  /* 0x0000000000017941 */ /* 0x000fea0003800000 */
.L_x_42:
        /* <DEDUP_REMOVED lines=10> */
.L_x_45:
[----:B------:R-:W-:Y:S05]  /*11990*/  BSYNC B1 ;  /* 0x0000000000017941 */ /* 0x000fea0003800000 */
.L_x_44:
        /* <DEDUP_REMOVED lines=10> */
.L_x_47:
[----:B------:R-:W-:Y:S05]  /*11a40*/  BSYNC B1 ;  /* 0x0000000000017941 */ /* 0x000fea0003800000 */
.L_x_46:
        /* <DEDUP_REMOVED lines=10> */
.L_x_49:
[----:B------:R-:W-:Y:S05]  /*11af0*/  BSYNC B1 ;  /* 0x0000000000017941 */ /* 0x000fea0003800000 */
.L_x_48:
        /* <DEDUP_REMOVED lines=10> */
.L_x_51:
[----:B------:R-:W-:Y:S05]  /*11ba0*/  BSYNC B1 ;  /* 0x0000000000017941 */ /* 0x000fea0003800000 */
.L_x_50:
        /* <DEDUP_REMOVED lines=10> */
.L_x_53:
[----:B------:R-:W-:Y:S05]  /*11c50*/  BSYNC B1 ;  /* 0x0000000000017941 */ /* 0x000fea0003800000 */
.L_x_52:
        /* <DEDUP_REMOVED lines=10> */
.L_x_55:
[----:B------:R-:W-:Y:S05]  /*11d00*/  BSYNC B1 ;  /* 0x0000000000017941 */ /* 0x000fea0003800000 */
.L_x_54:
        /* <DEDUP_REMOVED lines=10> */
.L_x_57:
[----:B------:R-:W-:Y:S05]  /*11db0*/  BSYNC B1 ;  /* 0x0000000000017941 */ /* 0x000fea0003800000 */
.L_x_56:
        /* <DEDUP_REMOVED lines=10> */
.L_x_59:
[----:B------:R-:W-:Y:S05]  /*11e60*/  BSYNC B1 ;  /* 0x0000000000017941 */ /* 0x000fea0003800000 */
.L_x_58:
        /* <DEDUP_REMOVED lines=10> */
.L_x_61:
[----:B------:R-:W-:Y:S05]  /*11f10*/  BSYNC B1 ;  /* 0x0000000000017941 */ /* 0x000fea0003800000 */
.L_x_60:
        /* <DEDUP_REMOVED lines=10> */
.L_x_63:
[----:B------:R-:W-:Y:S05]  /*11fc0*/  BSYNC B1 ;  /* 0x0000000000017941 */ /* 0x000fea0003800000 */
.L_x_62:
        /* <DEDUP_REMOVED lines=10> */
.L_x_65:
[----:B------:R-:W-:Y:S05]  /*12070*/  BSYNC B1 ;  /* 0x0000000000017941 */ /* 0x000fea0003800000 */
.L_x_64:
        /* <DEDUP_REMOVED lines=10> */
.L_x_67:
[----:B------:R-:W-:Y:S05]  /*12120*/  BSYNC B1 ;  /* 0x0000000000017941 */ /* 0x000fea0003800000 */
.L_x_66:
        /* <DEDUP_REMOVED lines=10> */
.L_x_69:
[----:B------:R-:W-:Y:S05]  /*121d0*/  BSYNC B1 ;  /* 0x0000000000017941 */ /* 0x000fea0003800000 */
.L_x_68:
        /* <DEDUP_REMOVED lines=10> */
.L_x_71:
[----:B------:R-:W-:Y:S05]  /*12280*/  BSYNC B1 ;  /* 0x0000000000017941 */ /* 0x000fea0003800000 */
.L_x_70:
        /* <DEDUP_REMOVED lines=10> */
.L_x_73:
[----:B------:R-:W-:Y:S05]  /*12330*/  BSYNC B1 ;  /* 0x0000000000017941 */ /* 0x000fea0003800000 */
.L_x_72:
        /* <DEDUP_REMOVED lines=10> */
.L_x_75:
[----:B------:R-:W-:Y:S05]  /*123e0*/  BSYNC B1 ;  /* 0x0000000000017941 */ /* 0x000fea0003800000 */
.L_x_74:
        /* <DEDUP_REMOVED lines=10> */
.L_x_77:
[----:B------:R-:W-:Y:S05]  /*12490*/  BSYNC B1 ;  /* 0x0000000000017941 */ /* 0x000fea0003800000 */
.L_x_76:
        /* <DEDUP_REMOVED lines=10> */
.L_x_79:
[----:B------:R-:W-:Y:S05]  /*12540*/  BSYNC B1 ;  /* 0x0000000000017941 */ /* 0x000fea0003800000 */
.L_x_78:
        /* <DEDUP_REMOVED lines=10> */
.L_x_81:
[----:B------:R-:W-:Y:S05]  /*125f0*/  BSYNC B1 ;  /* 0x0000000000017941 */ /* 0x000fea0003800000 */
.L_x_80:
        /* <DEDUP_REMOVED lines=10> */
.L_x_83:
[----:B------:R-:W-:Y:S05]  /*126a0*/  BSYNC B1 ;  /* 0x0000000000017941 */ /* 0x000fea0003800000 */
.L_x_82:
        /* <DEDUP_REMOVED lines=10> */
.L_x_85:
[----:B------:R-:W-:Y:S05]  /*12750*/  BSYNC B1 ;  /* 0x0000000000017941 */ /* 0x000fea0003800000 */
.L_x_84:
        /* <DEDUP_REMOVED lines=10> */
.L_x_87:
[----:B------:R-:W-:Y:S05]  /*12800*/  BSYNC B1 ;  /* 0x0000000000017941 */ /* 0x000fea0003800000 */
.L_x_86:
        /* <DEDUP_REMOVED lines=10> */
.L_x_89:
[----:B------:R-:W-:Y:S05]  /*128b0*/  BSYNC B1 ;  /* 0x0000000000017941 */ /* 0x000fea0003800000 */
.L_x_88:
        /* <DEDUP_REMOVED lines=10> */
.L_x_91:
[----:B------:R-:W-:Y:S05]  /*12960*/  BSYNC B1 ;  /* 0x0000000000017941 */ /* 0x000fea0003800000 */
.L_x_90:
        /* <DEDUP_REMOVED lines=10> */
.L_x_93:
[----:B------:R-:W-:Y:S05]  /*12a10*/  BSYNC B1 ;  /* 0x0000000000017941 */ /* 0x000fea0003800000 */
.L_x_92:
        /* <DEDUP_REMOVED lines=10> */
.L_x_95:
[----:B------:R-:W-:Y:S05]  /*12ac0*/  BSYNC B1 ;  /* 0x0000000000017941 */ /* 0x000fea0003800000 */
.L_x_94:
        /* <DEDUP_REMOVED lines=10> */
.L_x_97:
[----:B------:R-:W-:Y:S05]  /*12b70*/  BSYNC B1 ;  /* 0x0000000000017941 */ /* 0x000fea0003800000 */
.L_x_96:
        /* <DEDUP_REMOVED lines=10> */
.L_x_99:
[----:B------:R-:W-:Y:S05]  /*12c20*/  BSYNC B1 ;  /* 0x0000000000017941 */ /* 0x000fea0003800000 */
.L_x_98:
        /* <DEDUP_REMOVED lines=10> */
.L_x_101:
[----:B------:R-:W-:Y:S05]  /*12cd0*/  BSYNC B1 ;  /* 0x0000000000017941 */ /* 0x000fea0003800000 */
.L_x_100:
        /* <DEDUP_REMOVED lines=10> */
.L_x_103:
[----:B------:R-:W-:Y:S05]  /*12d80*/  BSYNC B1 ;  /* 0x0000000000017941 */ /* 0x000fea0003800000 */
.L_x_102:
        /* <DEDUP_REMOVED lines=10> */
.L_x_105:
[----:B------:R-:W-:Y:S05]  /*12e30*/  BSYNC B1 ;  /* 0x0000000000017941 */ /* 0x000fea0003800000 */
.L_x_104:
        /* <DEDUP_REMOVED lines=10> */
.L_x_107:
[----:B------:R-:W-:Y:S05]  /*12ee0*/  BSYNC B1 ;  /* 0x0000000000017941 */ /* 0x000fea0003800000 */
.L_x_106:
        /* <DEDUP_REMOVED lines=10> */
.L_x_109:
[----:B------:R-:W-:Y:S05]  /*12f90*/  BSYNC B1 ;  /* 0x0000000000017941 */ /* 0x000fea0003800000 */
.L_x_108:
        /* <DEDUP_REMOVED lines=10> */
.L_x_111:
[----:B------:R-:W-:Y:S05]  /*13040*/  BSYNC B1 ;  /* 0x0000000000017941 */ /* 0x000fea0003800000 */
.L_x_110:
        /* <DEDUP_REMOVED lines=10> */
.L_x_113:
[----:B------:R-:W-:Y:S05]  /*130f0*/  BSYNC B1 ;  /* 0x0000000000017941 */ /* 0x000fea0003800000 */
.L_x_112:
        /* <DEDUP_REMOVED lines=10> */
.L_x_115:
[----:B------:R-:W-:Y:S05]  /*131a0*/  BSYNC B1 ;  /* 0x0000000000017941 */ /* 0x000fea0003800000 */
.L_x_114:
        /* <DEDUP_REMOVED lines=10> */
.L_x_117:
[----:B------:R-:W-:Y:S05]  /*13250*/  BSYNC B1 ;  /* 0x0000000000017941 */ /* 0x000fea0003800000 */
.L_x_116:
        /* <DEDUP_REMOVED lines=10> */
.L_x_119:
[----:B------:R-:W-:Y:S05]  /*13300*/  BSYNC B1 ;  /* 0x0000000000017941 */ /* 0x000fea0003800000 */
.L_x_118:
        /* <DEDUP_REMOVED lines=10> */
.L_x_121:
[----:B------:R-:W-:Y:S05]  /*133b0*/  BSYNC B1 ;  /* 0x0000000000017941 */ /* 0x000fea0003800000 */
.L_x_120:
        /* <DEDUP_REMOVED lines=10> */
.L_x_123:
[----:B------:R-:W-:Y:S05]  /*13460*/  BSYNC B1 ;  /* 0x0000000000017941 */ /* 0x000fea0003800000 */
.L_x_122:
        /* <DEDUP_REMOVED lines=10> */
.L_x_125:
[----:B------:R-:W-:Y:S05]  /*13510*/  BSYNC B1 ;  /* 0x0000000000017941 */ /* 0x000fea0003800000 */
.L_x_124:
        /* <DEDUP_REMOVED lines=10> */
.L_x_127:
[----:B------:R-:W-:Y:S05]  /*135c0*/  BSYNC B1 ;  /* 0x0000000000017941 */ /* 0x000fea0003800000 */
.L_x_126:
        /* <DEDUP_REMOVED lines=10> */
.L_x_129:
[----:B------:R-:W-:Y:S05]  /*13670*/  BSYNC B1 ;  /* 0x0000000000017941 */ /* 0x000fea0003800000 */
.L_x_128:
        /* <DEDUP_REMOVED lines=10> */
.L_x_131:
[----:B------:R-:W-:Y:S05]  /*13720*/  BSYNC B1 ;  /* 0x0000000000017941 */ /* 0x000fea0003800000 */
.L_x_130:
        /* <DEDUP_REMOVED lines=10> */
.L_x_133:
[----:B------:R-:W-:Y:S05]  /*137d0*/  BSYNC B1 ;  /* 0x0000000000017941 */ /* 0x000fea0003800000 */
.L_x_132:
        /* <DEDUP_REMOVED lines=10> */
.L_x_135:
[----:B------:R-:W-:Y:S05]  /*13880*/  BSYNC B1 ;  /* 0x0000000000017941 */ /* 0x000fea0003800000 */
.L_x_134:
        /* <DEDUP_REMOVED lines=10> */
.L_x_137:
[----:B------:R-:W-:Y:S05]  /*13930*/  BSYNC B1 ;  /* 0x0000000000017941 */ /* 0x000fea0003800000 */
.L_x_136:
        /* <DEDUP_REMOVED lines=10> */
.L_x_139:
[----:B------:R-:W-:Y:S05]  /*139e0*/  BSYNC B1 ;  /* 0x0000000000017941 */ /* 0x000fea0003800000 */
.L_x_138:
        /* <DEDUP_REMOVED lines=10> */
.L_x_141:
[----:B------:R-:W-:Y:S05]  /*13a90*/  BSYNC B1 ;  /* 0x0000000000017941 */ /* 0x000fea0003800000 */
.L_x_140:
        /* <DEDUP_REMOVED lines=10> */
.L_x_143:
[----:B------:R-:W-:Y:S05]  /*13b40*/  BSYNC B1 ;  /* 0x0000000000017941 */ /* 0x000fea0003800000 */
.L_x_142:
        /* <DEDUP_REMOVED lines=10> */
.L_x_145:
[----:B------:R-:W-:Y:S05]  /*13bf0*/  BSYNC B1 ;  /* 0x0000000000017941 */ /* 0x000fea0003800000 */
.L_x_144:
        /* <DEDUP_REMOVED lines=10> */
.L_x_147:
[----:B------:R-:W-:Y:S05]  /*13ca0*/  BSYNC B1 ;  /* 0x0000000000017941 */ /* 0x000fea0003800000 */
.L_x_146:
        /* <DEDUP_REMOVED lines=10> */
.L_x_149:
[----:B------:R-:W-:Y:S05]  /*13d50*/  BSYNC B1 ;  /* 0x0000000000017941 */ /* 0x000fea0003800000 */
.L_x_148:
        /* <DEDUP_REMOVED lines=10> */
.L_x_151:
[----:B------:R-:W-:Y:S05]  /*13e00*/  BSYNC B1 ;  /* 0x0000000000017941 */ /* 0x000fea0003800000 */
.L_x_150:
        /* <DEDUP_REMOVED lines=10> */
.L_x_153:
[----:B------:R-:W-:Y:S05]  /*13eb0*/  BSYNC B1 ;  /* 0x0000000000017941 */ /* 0x000fea0003800000 */
.L_x_152:
        /* <DEDUP_REMOVED lines=10> */
.L_x_155:
[----:B------:R-:W-:Y:S05]  /*13f60*/  BSYNC B1 ;  /* 0x0000000000017941 */ /* 0x000fea0003800000 */
.L_x_154:
        /* <DEDUP_REMOVED lines=10> */
.L_x_157:
[----:B------:R-:W-:Y:S05]  /*14010*/  BSYNC B1 ;  /* 0x0000000000017941 */ /* 0x000fea0003800000 */
.L_x_156:
        /* <DEDUP_REMOVED lines=10> */
.L_x_159:
[----:B------:R-:W-:Y:S05]  /*140c0*/  BSYNC B1 ;  /* 0x0000000000017941 */ /* 0x000fea0003800000 */
.L_x_158:
        /* <DEDUP_REMOVED lines=10> */
.L_x_161:
[----:B------:R-:W-:Y:S05]  /*14170*/  BSYNC B1 ;  /* 0x0000000000017941 */ /* 0x000fea0003800000 */
.L_x_160:
        /* <DEDUP_REMOVED lines=10> */
.L_x_163:
[----:B------:R-:W-:Y:S05]  /*14220*/  BSYNC B1 ;  /* 0x0000000000017941 */ /* 0x000fea0003800000 */
.L_x_162:
        /* <DEDUP_REMOVED lines=10> */
.L_x_165:
[----:B------:R-:W-:Y:S05]  /*142d0*/  BSYNC B1 ;  /* 0x0000000000017941 */ /* 0x000fea0003800000 */
.L_x_164:
        /* <DEDUP_REMOVED lines=10> */
.L_x_167:
[----:B------:R-:W-:Y:S05]  /*14380*/  BSYNC B1 ;  /* 0x0000000000017941 */ /* 0x000fea0003800000 */
.L_x_166:
        /* <DEDUP_REMOVED lines=10> */
.L_x_169:
[----:B------:R-:W-:Y:S05]  /*14430*/  BSYNC B1 ;  /* 0x0000000000017941 */ /* 0x000fea0003800000 */
.L_x_168:
        /* <DEDUP_REMOVED lines=10> */
.L_x_171:
[----:B------:R-:W-:Y:S05]  /*144e0*/  BSYNC B1 ;  /* 0x0000000000017941 */ /* 0x000fea0003800000 */
.L_x_170:
        /* <DEDUP_REMOVED lines=10> */
.L_x_173:
[----:B------:R-:W-:Y:S05]  /*14590*/  BSYNC B1 ;  /* 0x0000000000017941 */ /* 0x000fea0003800000 */
.L_x_172:
        /* <DEDUP_REMOVED lines=10> */
.L_x_175:
[----:B------:R-:W-:Y:S05]  /*14640*/  BSYNC B1 ;  /* 0x0000000000017941 */ /* 0x000fea0003800000 */
.L_x_174:
        /* <DEDUP_REMOVED lines=10> */
.L_x_177:
[----:B------:R-:W-:Y:S05]  /*146f0*/  BSYNC B1 ;  /* 0x0000000000017941 */ /* 0x000fea0003800000 */
.L_x_176:
        /* <DEDUP_REMOVED lines=10> */
.L_x_179:
[----:B------:R-:W-:Y:S05]  /*147a0*/  BSYNC B1 ;  /* 0x0000000000017941 */ /* 0x000fea0003800000 */
.L_x_178:
        /* <DEDUP_REMOVED lines=10> */
.L_x_181:
[----:B------:R-:W-:Y:S05]  /*14850*/  BSYNC B1 ;  /* 0x0000000000017941 */ /* 0x000fea0003800000 */
.L_x_180:
        /* <DEDUP_REMOVED lines=10> */
.L_x_183:
[----:B------:R-:W-:Y:S05]  /*14900*/  BSYNC B1 ;  /* 0x0000000000017941 */ /* 0x000fea0003800000 */
.L_x_182:
        /* <DEDUP_REMOVED lines=10> */
.L_x_185:
[----:B------:R-:W-:Y:S05]  /*149b0*/  BSYNC B1 ;  /* 0x0000000000017941 */ /* 0x000fea0003800000 */
.L_x_184:
        /* <DEDUP_REMOVED lines=10> */
.L_x_187:
[----:B------:R-:W-:Y:S05]  /*14a60*/  BSYNC B1 ;  /* 0x0000000000017941 */ /* 0x000fea0003800000 */
.L_x_186:
        /* <DEDUP_REMOVED lines=10> */
.L_x_189:
[----:B------:R-:W-:Y:S05]  /*14b10*/  BSYNC B1 ;  /* 0x0000000000017941 */ /* 0x000fea0003800000 */
.L_x_188:
        /* <DEDUP_REMOVED lines=10> */
.L_x_191:
[----:B------:R-:W-:Y:S05]  /*14bc0*/  BSYNC B1 ;  /* 0x0000000000017941 */ /* 0x000fea0003800000 */
.L_x_190:
        /* <DEDUP_REMOVED lines=10> */
.L_x_193:
[----:B------:R-:W-:Y:S05]  /*14c70*/  BSYNC B1 ;  /* 0x0000000000017941 */ /* 0x000fea0003800000 */
.L_x_192:
        /* <DEDUP_REMOVED lines=10> */
.L_x_195:
[----:B------:R-:W-:Y:S05]  /*14d20*/  BSYNC B1 ;  /* 0x0000000000017941 */ /* 0x000fea0003800000 */
.L_x_194:
        /* <DEDUP_REMOVED lines=10> */
.L_x_197:
[----:B------:R-:W-:Y:S05]  /*14dd0*/  BSYNC B1 ;  /* 0x0000000000017941 */ /* 0x000fea0003800000 */
.L_x_196:
        /* <DEDUP_REMOVED lines=10> */
.L_x_199:
[----:B------:R-:W-:Y:S05]  /*14e80*/  BSYNC B1 ;  /* 0x0000000000017941 */ /* 0x000fea0003800000 */
.L_x_198:
        /* <DEDUP_REMOVED lines=10> */
.L_x_201:
[----:B------:R-:W-:Y:S05]  /*14f30*/  BSYNC B1 ;  /* 0x0000000000017941 */ /* 0x000fea0003800000 */
.L_x_200:
        /* <DEDUP_REMOVED lines=10> */
.L_x_203:
[----:B------:R-:W-:Y:S05]  /*14fe0*/  BSYNC B1 ;  /* 0x0000000000017941 */ /* 0x000fea0003800000 */
.L_x_202:
        /* <DEDUP_REMOVED lines=10> */
.L_x_205:
[----:B------:R-:W-:Y:S05]  /*15090*/  BSYNC B1 ;  /* 0x0000000000017941 */ /* 0x000fea0003800000 */
.L_x_204:
        /* <DEDUP_REMOVED lines=10> */
.L_x_207:
[----:B------:R-:W-:Y:S05]  /*15140*/  BSYNC B1 ;  /* 0x0000000000017941 */ /* 0x000fea0003800000 */
.L_x_206:
        /* <DEDUP_REMOVED lines=10> */
.L_x_209:
[----:B------:R-:W-:Y:S05]  /*151f0*/  BSYNC B1 ;  /* 0x0000000000017941 */ /* 0x000fea0003800000 */
.L_x_208:
        /* <DEDUP_REMOVED lines=10> */
.L_x_211:
[----:B------:R-:W-:Y:S05]  /*152a0*/  BSYNC B1 ;  /* 0x0000000000017941 */ /* 0x000fea0003800000 */
.L_x_210:
        /* <DEDUP_REMOVED lines=10> */
.L_x_213:
[----:B------:R-:W-:Y:S05]  /*15350*/  BSYNC B1 ;  /* 0x0000000000017941 */ /* 0x000fea0003800000 */
.L_x_212:
        /* <DEDUP_REMOVED lines=10> */
.L_x_215:
[----:B------:R-:W-:Y:S05]  /*15400*/  BSYNC B1 ;  /* 0x0000000000017941 */ /* 0x000fea0003800000 */
.L_x_214:
        /* <DEDUP_REMOVED lines=10> */
.L_x_217:
[----:B------:R-:W-:Y:S05]  /*154b0*/  BSYNC B1 ;  /* 0x0000000000017941 */ /* 0x000fea0003800000 */
.L_x_216:
        /* <DEDUP_REMOVED lines=10> */
.L_x_219:
[----:B------:R-:W-:Y:S05]  /*15560*/  BSYNC B1 ;  /* 0x0000000000017941 */ /* 0x000fea0003800000 */
.L_x_218:
        /* <DEDUP_REMOVED lines=10> */
.L_x_221:
[----:B------:R-:W-:Y:S05]  /*15610*/  BSYNC B1 ;  /* 0x0000000000017941 */ /* 0x000fea0003800000 */
.L_x_220:
        /* <DEDUP_REMOVED lines=10> */
.L_x_223:
[----:B------:R-:W-:Y:S05]  /*156c0*/  BSYNC B1 ;  /* 0x0000000000017941 */ /* 0x000fea0003800000 */
.L_x_222:
        /* <DEDUP_REMOVED lines=10> */
.L_x_225:
[----:B------:R-:W-:Y:S05]  /*15770*/  BSYNC B1 ;  /* 0x0000000000017941 */ /* 0x000fea0003800000 */
.L_x_224:
        /* <DEDUP_REMOVED lines=10> */
.L_x_227:
[----:B------:R-:W-:Y:S05]  /*15820*/  BSYNC B1 ;  /* 0x0000000000017941 */ /* 0x000fea0003800000 */
.L_x_226:
        /* <DEDUP_REMOVED lines=10> */
.L_x_229:
[----:B------:R-:W-:Y:S05]  /*158d0*/  BSYNC B1 ;  /* 0x0000000000017941 */ /* 0x000fea0003800000 */
.L_x_228:
        /* <DEDUP_REMOVED lines=10> */
.L_x_231:
[----:B------:R-:W-:Y:S05]  /*15980*/  BSYNC B1 ;  /* 0x0000000000017941 */ /* 0x000fea0003800000 */
.L_x_230:
        /* <DEDUP_REMOVED lines=10> */
.L_x_233:
[----:B------:R-:W-:Y:S05]  /*15a30*/  BSYNC B1 ;  /* 0x0000000000017941 */ /* 0x000fea0003800000 */
.L_x_232:
        /* <DEDUP_REMOVED lines=10> */
.L_x_235:
[----:B------:R-:W-:Y:S05]  /*15ae0*/  BSYNC B1 ;  /* 0x0000000000017941 */ /* 0x000fea0003800000 */
.L_x_234:
        /* <DEDUP_REMOVED lines=10> */
.L_x_237:
[----:B------:R-:W-:Y:S05]  /*15b90*/  BSYNC B1 ;  /* 0x0000000000017941 */ /* 0x000fea0003800000 */
.L_x_236:
        /* <DEDUP_REMOVED lines=10> */
.L_x_239:
[----:B------:R-:W-:Y:S05]  /*15c40*/  BSYNC B1 ;  /* 0x0000000000017941 */ /* 0x000fea0003800000 */
.L_x_238:
        /* <DEDUP_REMOVED lines=10> */
.L_x_241:
[----:B------:R-:W-:Y:S05]  /*15cf0*/  BSYNC B1 ;  /* 0x0000000000017941 */ /* 0x000fea0003800000 */
.L_x_240:
        /* <DEDUP_REMOVED lines=10> */
.L_x_243:
[----:B------:R-:W-:Y:S05]  /*15da0*/  BSYNC B1 ;  /* 0x0000000000017941 */ /* 0x000fea0003800000 */
.L_x_242:
        /* <DEDUP_REMOVED lines=10> */
.L_x_245:
[----:B------:R-:W-:Y:S05]  /*15e50*/  BSYNC B1 ;  /* 0x0000000000017941 */ /* 0x000fea0003800000 */
.L_x_244:
        /* <DEDUP_REMOVED lines=10> */
.L_x_247:
[----:B------:R-:W-:Y:S05]  /*15f00*/  BSYNC B1 ;  /* 0x0000000000017941 */ /* 0x000fea0003800000 */
.L_x_246:
        /* <DEDUP_REMOVED lines=10> */
.L_x_249:
[----:B------:R-:W-:Y:S05]  /*15fb0*/  BSYNC B1 ;  /* 0x0000000000017941 */ /* 0x000fea0003800000 */
.L_x_248:
        /* <DEDUP_REMOVED lines=10> */
.L_x_251:
[----:B------:R-:W-:Y:S05]  /*16060*/  BSYNC B1 ;  /* 0x0000000000017941 */ /* 0x000fea0003800000 */
.L_x_250:
        /* <DEDUP_REMOVED lines=10> */
.L_x_253:
[----:B------:R-:W-:Y:S05]  /*16110*/  BSYNC B1 ;  /* 0x0000000000017941 */ /* 0x000fea0003800000 */
.L_x_252:
        /* <DEDUP_REMOVED lines=10> */
.L_x_255:
[----:B------:R-:W-:Y:S05]  /*161c0*/  BSYNC B1 ;  /* 0x0000000000017941 */ /* 0x000fea0003800000 */
.L_x_254:
        /* <DEDUP_REMOVED lines=10> */
.L_x_257:
[----:B------:R-:W-:Y:S05]  /*16270*/  BSYNC B1 ;  /* 0x0000000000017941 */ /* 0x000fea0003800000 */
.L_x_256:
        /* <DEDUP_REMOVED lines=10> */
.L_x_259:
[----:B------:R-:W-:Y:S05]  /*16320*/  BSYNC B1 ;  /* 0x0000000000017941 */ /* 0x000fea0003800000 */
.L_x_258:
        /* <DEDUP_REMOVED lines=10> */
.L_x_261:
[----:B------:R-:W-:Y:S05]  /*163d0*/  BSYNC B1 ;  /* 0x0000000000017941 */ /* 0x000fea0003800000 */
.L_x_260:
        /* <DEDUP_REMOVED lines=10> */
.L_x_263:
[----:B------:R-:W-:Y:S05]  /*16480*/  BSYNC B1 ;  /* 0x0000000000017941 */ /* 0x000fea0003800000 */
.L_x_262:
        /* <DEDUP_REMOVED lines=10> */
.L_x_265:
[----:B------:R-:W-:Y:S05]  /*16530*/  BSYNC B1 ;  /* 0x0000000000017941 */ /* 0x000fea0003800000 */
.L_x_264:
        /* <DEDUP_REMOVED lines=10> */
.L_x_267:
[----:B------:R-:W-:Y:S05]  /*165e0*/  BSYNC B1 ;  /* 0x0000000000017941 */ /* 0x000fea0003800000 */
.L_x_266:
        /* <DEDUP_REMOVED lines=10> */
.L_x_269:
[----:B------:R-:W-:Y:S05]  /*16690*/  BSYNC B1 ;  /* 0x0000000000017941 */ /* 0x000fea0003800000 */
.L_x_268:
        /* <DEDUP_REMOVED lines=10> */
.L_x_271:
[----:B------:R-:W-:Y:S05]  /*16740*/  BSYNC B1 ;  /* 0x0000000000017941 */ /* 0x000fea0003800000 */
.L_x_270:
        /* <DEDUP_REMOVED lines=10> */
.L_x_273:
[----:B------:R-:W-:Y:S05]  /*167f0*/  BSYNC B1 ;  /* 0x0000000000017941 */ /* 0x000fea0003800000 */
.L_x_272:
        /* <DEDUP_REMOVED lines=10> */
.L_x_275:
[----:B------:R-:W-:Y:S05]  /*168a0*/  BSYNC B1 ;  /* 0x0000000000017941 */ /* 0x000fea0003800000 */
.L_x_274:
        /* <DEDUP_REMOVED lines=10> */
.L_x_277:
[----:B------:R-:W-:Y:S05]  /*16950*/  BSYNC B1 ;  /* 0x0000000000017941 */ /* 0x000fea0003800000 */
.L_x_276:
[----:B0-234-:R-:W2:Y:S01]  /*16960*/  LDL.LU R10, [R1+0x1f4] ;  /* 0x0001f400010a7983 */ /* 0x01dea20000300800 */
[----:B-----5:R-:W-:Y:S01]  /*16970*/  HADD2.F32 R11, -RZ, R23.H0_H0 ;  /* 0x20000017ff0b7230 */ /* 0x020fe20000004100 */
        /* <DEDUP_REMOVED lines=8> */
.L_x_279:
[----:B------:R-:W-:Y:S05]  /*16a00*/  BSYNC B1 ;  /* 0x0000000000017941 */ /* 0x000fea0003800000 */
.L_x_278:
[----:B------:R-:W3:Y:S01]  /*16a10*/  LDL.LU R10, [R1+0x1f8] ;  /* 0x0001f800010a7983 */ /* 0x000ee20000300800 */
[----:B0----5:R-:W-:Y:S01]  /*16a20*/  HADD2.F32 R11, -RZ, R23.H0_H0 ;  /* 0x20000017ff0b7230 */ /* 0x021fe20000004100 */
[----:B------:R-:W-:Y:S01]  /*16a30*/  ISETP.GT.AND P1, PT, R0, 0xf9, P0 ;  /* 0x000000f90000780c */ /* 0x000fe20000724270 */
[----:B------:R-:W-:Y:S01]  /*16a40*/  BSSY B1, `(.L_x_280) ;  /* 0x000000a000017945 */ /* 0x000fe20003800000 */
[----:B------:R-:W-:Y:S02]  /*16a50*/  IADD3 R167, P0, R3, 0x80, RZ ;  /* 0x0000008003a77810 */ /* 0x000fe40007f1e0ff */
[----:B------:R-:W-:-:S04]  /*16a60*/  FMUL R11, R11, R16 ;  /* 0x000000100b0b7220 */ /* 0x000fc80000400000 */
[----:B---3--:R-:W-:-:S05]  /*16a70*/  FFMA R11, R10, R2, R11 ;  /* 0x000000020a0b7223 */ /* 0x008fca000000000b */
[----:B------:R-:W-:-:S04]  /*16a80*/  F2FP.F16.F32.PACK_AB R11, RZ, R11 ;  /* 0x0000000bff0b723e */ /* 0x000fc800000000ff */
[----:B------:R-:W-:Y:S01]  /*16a90*/  PRMT R3, R11, 0x7610, R3 ;  /* 0x000076100b037816 */ /* 0x000fe20000000003 */
[----:B------:R-:W-:-:S04]  /*16aa0*/  IMAD.X R11, RZ, RZ, UR7, P0 ;  /* 0x00000007ff0b7e24 */ /* 0x000fc800080e06ff */
[----:B------:R0:W-:Y:S01]  /*16ab0*/  @P2 STG.E.U16 desc[UR44][R6.64+0x1f0], R3 ;  /* 0x0001f00306002986 */ /* 0x0001e2000c10152c */
[----:B------:R-:W-:Y:S05]  /*16ac0*/  @!P1 BRA `(.L_x_281) ;  /* 0x0000000000049947 */ /* 0x000fea0003800000 */
[----:B------:R3:W5:Y:S02]  /*16ad0*/  LDG.E.LTC128B.U16 R23, desc[UR44][R8.64+0x1f2] ;  /* 0x0001f22c08177981 */ /* 0x000764000c1e1520 */
.L_x_281:
[----:B------:R-:W-:Y:S05]  /*16ae0*/  BSYNC B1 ;  /* 0x0000000000017941 */ /* 0x000fea0003800000 */
.L_x_280:
[----:B------:R-:W4:Y:S01]  /*16af0*/  LDL.LU R10, [R1+0x1fc] ;  /* 0x0001fc00010a7983 */ /* 0x000f220000300800 */
[----:B0----5:R-:W-:Y:S01]  /*16b00*/  HADD2.F32 R3, -RZ, R23.H0_H0 ;  /* 0x20000017ff037230 */ /* 0x021fe20000004100 */
[----:B------:R-:W-:Y:S01]  /*16b10*/  ISETP.GT.AND P0, PT, R17, 0x80, PT ;  /* 0x000000801100780c */ /* 0x000fe20003f04270 */
[----:B--23--:R-:W-:-:S03]  /*16b20*/  IMAD R8, R11, R14, RZ ;  /* 0x0000000e0b087224 */ /* 0x00cfc600078e02ff */
[----:B------:R-:W-:Y:S01]  /*16b30*/  FMUL R3, R3, R16 ;  /* 0x0000001003037220 */ /* 0x000fe20000400000 */
[C---:B------:R-:W-:Y:S01]  /*16b40*/  IMAD R165, R167.reuse, R15, R8 ;  /* 0x0000000fa7a57224 */ /* 0x040fe200078e0208 */
[----:B------:R-:W-:Y:S01]  /*16b50*/  ISETP.GT.AND P4, PT, R0, RZ, P0 ;  /* 0x000000ff0000720c */ /* 0x000fe20000784270 */
[----:B------:R-:W-:-:S05]  /*16b60*/  IMAD.WIDE.U32 R8, R167, R14, R20 ;  /* 0x0000000ea7087225 */ /* 0x000fca00078e0014 */
[----:B------:R-:W-:Y:S01]  /*16b70*/  IADD3 R9, R9, R165, RZ ;  /* 0x000000a509097210 */ /* 0x000fe20007ffe0ff */
[----:B----4-:R-:W-:Y:S01]  /*16b80*/  FFMA R3, R10, R2, R3 ;  /* 0x000000020a037223 */ /* 0x010fe20000000003 */
[----:B------:R-:W-:-:S04]  /*16b90*/  LEA R10, P2, R8, R12, 0x1 ;  /* 0x0000000c080a7211 */ /* 0x000fc800078408ff */
[----:B------:R-:W-:Y:S02]  /*16ba0*/  F2FP.F16.F32.PACK_AB R3, RZ, R3 ;  /* 0x00000003ff03723e */ /* 0x000fe400000000ff */
[--C-:B------:R-:W-:Y:S02]  /*16bb0*/  LEA.HI.X R11, R8, R13, R9.reuse, 0x1, P2 ;  /* 0x0000000d080b7211 */ /* 0x100fe400010f0c09 */
[----:B------:R-:W-:-:S05]  /*16bc0*/  PRMT R9, R3, 0x7610, R9 ;  /* 0x0000761003097816 */ /* 0x000fca0000000009 */
[----:B------:R0:W-:Y:S04]  /*16bd0*/  @P1 STG.E.U16 desc[UR44][R6.64+0x1f2], R9 ;  /* 0x0001f20906001986 */ /* 0x0001e8000c10152c */
[----:B------:R-:W2:Y:S01]  /*16be0*/  @P4 LDG.E.LTC128B.U16 R23, desc[UR44][R10.64] ;  /* 0x0000002c0a174981 */ /* 0x000ea2000c1e1520 */
[----:B-1----:R-:W-:Y:S01]  /*16bf0*/  MOV R159, UR8 ;  /* 0x00000008009f7c02 */ /* 0x002fe20008000f00 */
[----:B------:R-:W-:Y:S01]  /*16c00*/  IMAD.U32 R161, RZ, RZ, UR8 ;  /* 0x00000008ffa17e24 */ /* 0x000fe2000f8e00ff */
[----:B------:R-:W-:Y:S01]  /*16c10*/  MOV R164, UR9 ;  /* 0x0000000900a47c02 */ /* 0x000fe20008000f00 */
[----:B------:R-:W-:Y:S01]  /*16c20*/  BSSY B1, `(.L_x_282) ;  /* 0x0000013000017945 */ /* 0x000fe20003800000 */
[----:B------:R-:W-:Y:S01]  /*16c30*/  ISETP.GT.AND P2, PT, R0, 0x1, P0 ;  /* 0x000000010000780c */ /* 0x000fe20000744270 */
[----:B------:R-:W-:Y:S01]  /*16c40*/  IMAD.SHL.U32 R159, R159, 0x100, RZ ;  /* 0x000001009f9f7824 */ /* 0x000fe200078e00ff */
[----:B------:R-:W-:Y:S01]  /*16c50*/  SHF.L.U64.HI R161, R161, 0x8, R164 ;  /* 0x00000008a1a17819 */ /* 0x000fe200000102a4 */
[----:B0-----:R-:W-:-:S04]  /*16c60*/  IMAD.WIDE.U32 R8, R167, R14, R18 ;  /* 0x0000000ea7087225 */ /* 0x001fc800078e0012 */
[----:B------:R-:W-:Y:S02]  /*16c70*/  IMAD.IADD R9, R165, 0x1, R9 ;  /* 0x00000001a5097824 */ /* 0x000fe400078e0209 */
[----:B------:R-:W-:Y:S01]  /*16c80*/  IMAD.WIDE.U32 R162, R22, UR42, R8 ;  /* 0x0000002a16a27c25 */ /* 0x000fe2000f8e0008 */
[----:B------:R-:W-:-:S04]  /*16c90*/  IADD3 R8, P1, R159, R4, RZ ;  /* 0x000000049f087210 */ /* 0x000fc80007f3e0ff */
[----:B------:R-:W-:Y:S01]  /*16ca0*/  IADD3 R7, R157, R163, RZ ;  /* 0x000000a39d077210 */ /* 0x000fe20007ffe0ff */
[----:B------:R-:W-:Y:S01]  /*16cb0*/  IMAD.X R9, R161, 0x1, R5, P1 ;  /* 0x00000001a1097824 */ /* 0x000fe200008e0605 */
[----:B------:R-:W-:-:S04]  /*16cc0*/  LEA R6, P3, R162, R12, 0x1 ;  /* 0x0000000ca2067211 */ /* 0x000fc800078608ff */
[----:B------:R-:W-:Y:S01]  /*16cd0*/  LEA.HI.X R7, R162, R13, R7, 0x1, P3 ;  /* 0x0000000da2077211 */ /* 0x000fe200018f0c07 */
[----:B--2---:R-:W-:-:S05]  /*16ce0*/  HADD2.F32 R3, -RZ, R23.H0_H0 ;  /* 0x20000017ff037230 */ /* 0x004fca0000004100 */
[----:B------:R-:W-:-:S04]  /*16cf0*/  FMUL R3, R3, R16 ;  /* 0x0000001003037220 */ /* 0x000fc80000400000 */
[----:B------:R-:W-:-:S05]  /*16d00*/  FFMA R3, R24, R2, R3 ;  /* 0x0000000218037223 */ /* 0x000fca0000000003 */
[----:B------:R-:W-:-:S05]  /*16d10*/  F2FP.F16.F32.PACK_AB R3, RZ, R3 ;  /* 0x00000003ff03723e */ /* 0x000fca00000000ff */
[----:B------:R0:W-:Y:S01]  /*16d20*/  @P4 STG.E.U16 desc[UR44][R8.64], R3 ;  /* 0x0000000308004986 */ /* 0x0001e2000c10152c */
[----:B------:R-:W-:Y:S05]  /*16d30*/  @!P2 BRA `(.L_x_283) ;  /* 0x000000000004a947 */ /* 0x000fea0003800000 */
[----:B------:R1:W5:Y:S02]  /*16d40*/  LDG.E.LTC128B.U16 R23, desc[UR44][R6.64+0x2] ;  /* 0x0000022c06177981 */ /* 0x000364000c1e1520 */
.L_x_283:
[----:B------:R-:W-:Y:S05]  /*16d50*/  BSYNC B1 ;  /* 0x0000000000017941 */ /* 0x000fea0003800000 */
.L_x_282:
[----:B0----5:R-:W-:Y:S01]  /*16d60*/  HADD2.F32 R3, -RZ, R23.H0_H0 ;  /* 0x20000017ff037230 */ /* 0x021fe20000004100 */
[----:B------:R-:W-:Y:S01]  /*16d70*/  ISETP.GT.AND P1, PT, R17, 0x88, PT ;  /* 0x000000881100780c */ /* 0x000fe20003f24270 */
[----:B------:R-:W-:Y:S01]  /*16d80*/  IMAD.WIDE.U32 R14, R167, R14, R154 ;  /* 0x0000000ea70e7225 */ /* 0x000fe200078e009a */
[----:B------:R-:W-:Y:S03]  /*16d90*/  BSSY B1, `(.L_x_284) ;  /* 0x0000010000017945 */ /* 0x000fe60003800000 */
[----:B------:R-:W-:Y:S01]  /*16da0*/  FMUL R10, R3, R16 ;  /* 0x00000010030a7220 */ /* 0x000fe20000400000 */
[----:B------:R-:W-:Y:S02]  /*16db0*/  ISETP.GT.AND P3, PT, R0, RZ, P1 ;  /* 0x000000ff0000720c */ /* 0x000fe40000f64270 */
[----:B------:R-:W-:Y:S01]  /*16dc0*/  IADD3 R152, P4, R152, R14, RZ ;  /* 0x0000000e98987210 */ /* 0x000fe20007f9e0ff */
[----:B------:R-:W-:Y:S01]  /*16dd0*/  FFMA R10, R25, R2, R10 ;  /* 0x00000002190a7223 */ /* 0x000fe2000000000a */
[----:B------:R-:W-:-:S02]  /*16de0*/  IADD3 R165, R165, R15, RZ ;  /* 0x0000000fa5a57210 */ /* 0x000fc40007ffe0ff */
[----:B------:R-:W-:Y:S02]  /*16df0*/  IADD3 R14, P5, R18, R14, RZ ;  /* 0x0000000e120e7210 */ /* 0x000fe40007fbe0ff */
[----:B------:R-:W-:Y:S01]  /*16e00*/  F2FP.F16.F32.PACK_AB R3, RZ, R10 ;  /* 0x0000000aff03723e */ /* 0x000fe200000000ff */
[----:B------:R-:W-:Y:S01]  /*16e10*/  IMAD.X R20, R165, 0x1, R21, P4 ;  /* 0x00000001a5147824 */ /* 0x000fe200020e0615 */
[C---:B------:R-:W-:Y:S02]  /*16e20*/  LEA R10, P4, R152.reuse, R12, 0x1 ;  /* 0x0000000c980a7211 */ /* 0x040fe400078808ff */
[----:B------:R-:W-:Y:S02]  /*16e30*/  PRMT R17, R3, 0x7610, R17 ;  /* 0x0000761003117816 */ /* 0x000fe40000000011 */
[----:B------:R-:W-:Y:S02]  /*16e40*/  LEA.HI.X R11, R152, R13, R20, 0x1, P4 ;  /* 0x0000000d980b7211 */ /* 0x000fe400020f0c14 */
[----:B------:R-:W-:Y:S01]  /*16e50*/  PRMT R3, R23, 0x7610, R3 ;  /* 0x0000761017037816 */ /* 0x000fe20000000003 */
[----:B------:R0:W-:Y:S01]  /*16e60*/  @P2 STG.E.U16 desc[UR44][R8.64+0x2], R17 ;  /* 0x0000021108002986 */ /* 0x0001e2000c10152c */
[----:B------:R-:W-:Y:S05]  /*16e70*/  @!P3 BRA `(.L_x_285) ;  /* 0x000000000004b947 */ /* 0x000fea0003800000 */
[----:B------:R2:W5:Y:S02]  /*16e80*/  LDG.E.LTC128B.U16 R3, desc[UR44][R10.64] ;  /* 0x0000002c0a037981 */ /* 0x000564000c1e1520 */
.L_x_285:
[----:B------:R-:W-:Y:S05]  /*16e90*/  BSYNC B1 ;  /* 0x0000000000017941 */ /* 0x000fea0003800000 */
.L_x_284:
[----:B--2--5:R-:W-:Y:S01]  /*16ea0*/  HADD2.F32 R11, -RZ, R3.H0_H0 ;  /* 0x20000003ff0b7230 */ /* 0x024fe20000004100 */
[----:B------:R-:W-:Y:S01]  /*16eb0*/  IADD3.X R15, R19, R165, RZ, P5, !PT ;  /* 0x000000a5130f7210 */ /* 0x000fe20002ffe4ff */
[----:B------:R-:W-:Y:S01]  /*16ec0*/  BSSY B1, `(.L_x_286) ;  /* 0x000000e000017945 */ /* 0x000fe20003800000 */
[----:B------:R-:W-:Y:S02]  /*16ed0*/  IADD3 R10, P2, R8, R158, RZ ;  /* 0x0000009e080a7210 */ /* 0x000fe40007f5e0ff */
[----:B------:R-:W-:Y:S01]  /*16ee0*/  FMUL R11, R11, R16 ;  /* 0x000000100b0b7220 */ /* 0x000fe20000400000 */
[----:B------:R-:W-:Y:S01]  /*16ef0*/  IMAD.WIDE.U32 R22, R22, UR42, R14 ;  /* 0x0000002a16167c25 */ /* 0x000fe2000f8e000e */
[----:B------:R-:W-:-:S03]  /*16f00*/  ISETP.GT.AND P5, PT, R0, 0x1, P1 ;  /* 0x000000010000780c */ /* 0x000fc60000fa4270 */
[----:B------:R-:W-:Y:S01]  /*16f10*/  FFMA R11, R26, R2, R11 ;  /* 0x000000021a0b7223 */ /* 0x000fe2000000000b */
[----:B------:R-:W-:Y:S01]  /*16f20*/  IMAD.IADD R157, R157, 0x1, R23 ;  /* 0x000000019d9d7824 */ /* 0x000fe200078e0217 */
[----:B------:R-:W-:-:S03]  /*16f30*/  LEA R12, P4, R22, R12, 0x1 ;  /* 0x0000000c160c7211 */ /* 0x000fc600078808ff */
[----:B------:R-:W-:Y:S02]  /*16f40*/  F2FP.F16.F32.PACK_AB R14, RZ, R11 ;  /* 0x0000000bff0e723e */ /* 0x000fe400000000ff */
[----:B------:R-:W-:Y:S02]  /*16f50*/  IADD3.X R11, R9, R156, RZ, P2, !PT ;  /* 0x0000009c090b7210 */ /* 0x000fe400017fe4ff */
[----:B------:R-:W-:-:S03]  /*16f60*/  LEA.HI.X R13, R22, R13, R157, 0x1, P4 ;  /* 0x0000000d160d7211 */ /* 0x000fc600020f0c9d */
[----:B------:R2:W-:Y:S01]  /*16f70*/  @P3 STG.E.U16 desc[UR44][R10.64], R14 ;  /* 0x0000000e0a003986 */ /* 0x0005e2000c10152c */
[----:B------:R-:W-:Y:S05]  /*16f80*/  @!P5 BRA `(.L_x_287) ;  /* 0x000000000004d947 */ /* 0x000fea0003800000 */
[----:B------:R3:W5:Y:S02]  /*16f90*/  LDG.E.LTC128B.U16 R3, desc[UR44][R12.64+0x2] ;  /* 0x0000022c0c037981 */ /* 0x000764000c1e1520 */
.L_x_287:
[----:B------:R-:W-:Y:S05]  /*16fa0*/  BSYNC B1 ;  /* 0x0000000000017941 */ /* 0x000fea0003800000 */
.L_x_286:
[----:B-----5:R-:W-:Y:S01]  /*16fb0*/  HADD2.F32 R15, -RZ, R3.H0_H0 ;  /* 0x20000003ff0f7230 */ /* 0x020fe20000004100 */
[----:B------:R-:W-:Y:S01]  /*16fc0*/  ISETP.GT.AND P2, PT, R0, 0x8, P0 ;  /* 0x000000080000780c */ /* 0x000fe20000744270 */
[----:B------:R-:W-:Y:S03]  /*16fd0*/  BSSY B1, `(.L_x_288) ;  /* 0x0000007000017945 */ /* 0x000fe60003800000 */
[----:B--2---:R-:W-:-:S04]  /*16fe0*/  FMUL R14, R15, R16 ;  /* 0x000000100f0e7220 */ /* 0x004fc80000400000 */
[----:B------:R-:W-:-:S05]  /*16ff0*/  FFMA R14, R27, R2, R14 ;  /* 0x000000021b0e7223 */ /* 0x000fca000000000e */
[----:B------:R-:W-:-:S05]  /*17000*/  F2FP.F16.F32.PACK_AB R14, RZ, R14 ;  /* 0x0000000eff0e723e */ /* 0x000fca00000000ff */
[----:B------:R2:W-:Y:S01]  /*17010*/  @P5 STG.E.U16 desc[UR44][R10.64+0x2], R14 ;  /* 0x0000020e0a005986 */ /* 0x0005e2000c10152c */
[----:B------:R-:W-:Y:S05]  /*17020*/  @!P2 BRA `(.L_x_289) ;  /* 0x000000000004a947 */ /* 0x000fea0003800000 */
[----:B------:R4:W5:Y:S02]  /*17030*/  LDG.E.LTC128B.U16 R3, desc[UR44][R6.64+0x10] ;  /* 0x0000102c06037981 */ /* 0x000964000c1e1520 */
.L_x_289:
[----:B------:R-:W-:Y:S05]  /*17040*/  BSYNC B1 ;  /* 0x0000000000017941 */ /* 0x000fea0003800000 */
.L_x_288:
[----:B--2--5:R-:W-:Y:S01]  /*17050*/  HADD2.F32 R11, -RZ, R3.H0_H0 ;  /* 0x20000003ff0b7230 */ /* 0x024fe20000004100 */
[----:B------:R-:W-:Y:S01]  /*17060*/  ISETP.GT.AND P3, PT, R0, 0x9, P0 ;  /* 0x000000090000780c */ /* 0x000fe20000764270 */
[----:B------:R-:W-:Y:S03]  /*17070*/  BSSY B1, `(.L_x_290) ;  /* 0x0000007000017945 */ /* 0x000fe60003800000 */
[----:B------:R-:W-:-:S04]  /*17080*/  FMUL R11, R11, R16 ;  /* 0x000000100b0b7220 */ /* 0x000fc80000400000 */
[----:B------:R-:W-:-:S05]  /*17090*/  FFMA R11, R28, R2, R11 ;  /* 0x000000021c0b7223 */ /* 0x000fca000000000b */
[----:B------:R-:W-:-:S05]  /*170a0*/  F2FP.F16.F32.PACK_AB R11, RZ, R11 ;  /* 0x0000000bff0b723e */ /* 0x000fca00000000ff */
[----:B------:R2:W-:Y:S01]  /*170b0*/  @P2 STG.E.U16 desc[UR44][R8.64+0x10], R11 ;  /* 0x0000100b08002986 */ /* 0x0005e2000c10152c */
[----:B------:R-:W-:Y:S05]  /*170c0*/  @!P3 BRA `(.L_x_291) ;  /* 0x000000000004b947 */ /* 0x000fea0003800000 */
[----:B------:R0:W5:Y:S02]  /*170d0*/  LDG.E.LTC128B.U16 R3, desc[UR44][R6.64+0x12] ;  /* 0x0000122c06037981 */ /* 0x000164000c1e1520 */
.L_x_291:
[----:B------:R-:W-:Y:S05]  /*170e0*/  BSYNC B1 ;  /* 0x0000000000017941 */ /* 0x000fea0003800000 */
.L_x_290:
        /* <DEDUP_REMOVED lines=9> */
.L_x_293:
[----:B------:R-:W-:Y:S05]  /*17180*/  BSYNC B1 ;  /* 0x0000000000017941 */ /* 0x000fea0003800000 */
.L_x_292:
[----:B-----5:R-:W-:Y:S01]  /*17190*/  HADD2.F32 R11, -RZ, R3.H0_H0 ;  /* 0x20000003ff0b7230 */ /* 0x020fe20000004100 */
[----:B--2---:R-:W-:Y:S01]  /*171a0*/  IADD3 R10, P3, R158, R8, RZ ;  /* 0x000000089e0a7210 */ /* 0x004fe20007f7e0ff */
[----:B------:R-:W-:Y:S01]  /*171b0*/  BSSY B1, `(.L_x_294) ;  /* 0x0000009000017945 */ /* 0x000fe20003800000 */
[----:B------:R-:W-:Y:S02]  /*171c0*/  ISETP.GT.AND P2, PT, R0, 0x9, P1 ;  /* 0x000000090000780c */ /* 0x000fe40000f44270 */
[----:B------:R-:W-:-:S04]  /*171d0*/  FMUL R11, R11, R16 ;  /* 0x000000100b0b7220 */ /* 0x000fc80000400000 */
[----:B------:R-:W-:-:S05]  /*171e0*/  FFMA R11, R30, R2, R11 ;  /* 0x000000021e0b7223 */ /* 0x000fca000000000b */
[----:B------:R-:W-:Y:S01]  /*171f0*/  F2FP.F16.F32.PACK_AB R14, RZ, R11 ;  /* 0x0000000bff0e723e */ /* 0x000fe200000000ff */
[----:B------:R-:W-:-:S05]  /*17200*/  IMAD.X R11, R156, 0x1, R9, P3 ;  /* 0x000000019c0b7824 */ /* 0x000fca00018e0609 */
[----:B------:R2:W-:Y:S01]  /*17210*/  @P4 STG.E.U16 desc[UR44][R10.64+0x10], R14 ;  /* 0x0000100e0a004986 */ /* 0x0005e2000c10152c */
[----:B------:R-:W-:Y:S05]  /*17220*/  @!P2 BRA `(.L_x_295) ;  /* 0x000000000004a947 */ /* 0x000fea0003800000 */
[----:B------:R0:W5:Y:S02]  /*17230*/  LDG.E.LTC128B.U16 R3, desc[UR44][R12.64+0x12] ;  /* 0x0000122c0c037981 */ /* 0x000164000c1e1520 */
.L_x_295:
[----:B------:R-:W-:Y:S05]  /*17240*/  BSYNC B1 ;  /* 0x0000000000017941 */ /* 0x000fea0003800000 */
.L_x_294:
[----:B--2--5:R-:W-:Y:S01]  /*17250*/  HADD2.F32 R11, -RZ, R3.H0_H0 ;  /* 0x20000003ff0b7230 */ /* 0x024fe20000004100 */
[----:B------:R-:W-:Y:S01]  /*17260*/  IADD3 R158, P3, P4, R158, R4, R159 ;  /* 0x000000049e9e7210 */ /* 0x000fe20007c7e09f */
[----:B------:R-:W-:Y:S01]  /*17270*/  BSSY B1, `(.L_x_296) ;  /* 0x0000009000017945 */ /* 0x000fe20003800000 */
[----:B------:R-:W-:Y:S02]  /*17280*/  ISETP.GT.AND P5, PT, R0, 0x10, P0 ;  /* 0x000000100000780c */ /* 0x000fe400007a4270 */
[----:B------:R-:W-:Y:S01]  /*17290*/  FMUL R10, R11, R16 ;  /* 0x000000100b0a7220 */ /* 0x000fe20000400000 */
[----:B------:R-:W-:-:S03]  /*172a0*/  IADD3.X R159, R156, R5, R161, P3, P4 ;  /* 0x000000059c9f7210 */ /* 0x000fc60001fe84a1 */
[----:B------:R-:W-:-:S05]  /*172b0*/  FFMA R10, R31, R2, R10 ;  /* 0x000000021f0a7223 */ /* 0x000fca000000000a */
[----:B------:R-:W-:-:S05]  /*172c0*/  F2FP.F16.F32.PACK_AB R10, RZ, R10 ;  /* 0x0000000aff0a723e */ /* 0x000fca00000000ff */
[----:B------:R2:W-:Y:S01]  /*172d0*/  @P2 STG.E.U16 desc[UR44][R158.64+0x12], R10 ;  /* 0x0000120a9e002986 */ /* 0x0005e2000c10152c */
[----:B------:R-:W-:Y:S05]  /*172e0*/  @!P5 BRA `(.L_x_297) ;  /* 0x000000000004d947 */ /* 0x000fea0003800000 */
[----:B------:R0:W5:Y:S02]  /*172f0*/  LDG.E.LTC128B.U16 R3, desc[UR44][R6.64+0x20] ;  /* 0x0000202c06037981 */ /* 0x000164000c1e1520 */
.L_x_297:
[----:B------:R-:W-:Y:S05]  /*17300*/  BSYNC B1 ;  /* 0x0000000000017941 */ /* 0x000fea0003800000 */
.L_x_296:
[----:B-----5:R-:W-:Y:S01]  /*17310*/  HADD2.F32 R5, -RZ, R3.H0_H0 ;  /* 0x20000003ff057230 */ /* 0x020fe20000004100 */
        /* <DEDUP_REMOVED lines=8> */
.L_x_299:
[----:B------:R-:W-:Y:S05]  /*173a0*/  BSYNC B1 ;  /* 0x0000000000017941 */ /* 0x000fea0003800000 */
.L_x_298:
[----:B0----5:R-:W-:Y:S01]  /*173b0*/  HADD2.F32 R5, -RZ, R3.H0_H0 ;  /* 0x20000003ff057230 */ /* 0x021fe20000004100 */
        /* <DEDUP_REMOVED lines=8> */
.L_x_301:
[----:B------:R-:W-:Y:S05]  /*17440*/  BSYNC B1 ;  /* 0x0000000000017941 */ /* 0x000fea0003800000 */
.L_x_300:
[----:B-----5:R-:W-:Y:S01]  /*17450*/  HADD2.F32 R5, -RZ, R3.H0_H0 ;  /* 0x20000003ff057230 */ /* 0x020fe20000004100 */
[----:B0-----:R-:W-:Y:S01]  /*17460*/  @P3 MOV R4, R158 ;  /* 0x0000009e00043202 */ /* 0x001fe20000000f00 */
[----:B------:R-:W-:Y:S01]  /*17470*/  BSSY B1, `(.L_x_302) ;  /* 0x000000a000017945 */ /* 0x000fe20003800000 */
[----:B------:R-:W-:Y:S02]  /*17480*/  ISETP.GT.AND P2, PT, R0, 0x11, P1 ;  /* 0x000000110000780c */ /* 0x000fe40000f44270 */
[----:B------:R-:W-:-:S04]  /*17490*/  FMUL R5, R5, R16 ;  /* 0x0000001005057220 */ /* 0x000fc80000400000 */
[----:B------:R-:W-:-:S05]  /*174a0*/  FFMA R5, R34, R2, R5 ;  /* 0x0000000222057223 */ /* 0x000fca0000000005 */
[----:B------:R-:W-:-:S04]  /*174b0*/  F2FP.F16.F32.PACK_AB R5, RZ, R5 ;  /* 0x00000005ff05723e */ /* 0x000fc800000000ff */
[----:B--2---:R-:W-:Y:S01]  /*174c0*/  PRMT R10, R5, 0x7610, R10 ;  /* 0x00007610050a7816 */ /* 0x004fe2000000000a */
[----:B------:R-:W-:-:S05]  /*174d0*/  @P3 IMAD.MOV.U32 R5, RZ, RZ, R159 ;  /* 0x000000ffff053224 */ /* 0x000fca00078e009f */
[----:B------:R0:W-:Y:S01]  /*174e0*/  @P3 STG.E.U16 desc[UR44][R4.64+0x20], R10 ;  /* 0x0000200a04003986 */ /* 0x0001e2000c10152c */
[----:B------:R-:W-:Y:S05]  /*174f0*/  @!P2 BRA `(.L_x_303) ;  /* 0x000000000004a947 */ /* 0x000fea0003800000 */
[----:B------:R2:W5:Y:S02]  /*17500*/  LDG.E.LTC128B.U16 R3, desc[UR44][R12.64+0x22] ;  /* 0x0000222c0c037981 */ /* 0x000564000c1e1520 */
.L_x_303:
[----:B------:R-:W-:Y:S05]  /*17510*/  BSYNC B1 ;  /* 0x0000000000017941 */ /* 0x000fea0003800000 */
.L_x_302:
[----:B0----5:R-:W-:Y:S01]  /*17520*/  HADD2.F32 R5, -RZ, R3.H0_H0 ;  /* 0x20000003ff057230 */ /* 0x021fe20000004100 */
[----:B------:R-:W-:Y:S01]  /*17530*/  ISETP.GT.AND P3, PT, R0, 0x18, P0 ;  /* 0x000000180000780c */ /* 0x000fe20000764270 */
[----:B------:R-:W-:Y:S03]  /*17540*/  BSSY B1, `(.L_x_304) ;  /* 0x000000a000017945 */ /* 0x000fe60003800000 */
[----:B------:R-:W-:Y:S01]  /*17550*/  FMUL R4, R5, R16 ;  /* 0x0000001005047220 */ /* 0x000fe20000400000 */
[----:B------:R-:W-:-:S03]  /*17560*/  @P2 IMAD.MOV.U32 R5, RZ, RZ, R159 ;  /* 0x000000ffff052224 */ /* 0x000fc600078e009f */
[----:B------:R-:W-:-:S05]  /*17570*/  FFMA R4, R35, R2, R4 ;  /* 0x0000000223047223 */ /* 0x000fca0000000004 */
[----:B------:R-:W-:-:S04]  /*17580*/  F2FP.F16.F32.PACK_AB R4, RZ, R4 ;  /* 0x00000004ff04723e */ /* 0x000fc800000000ff */
[----:B------:R-:W-:Y:S02]  /*17590*/  PRMT R10, R4, 0x7610, R10 ;  /* 0x00007610040a7816 */ /* 0x000fe4000000000a */
[----:B------:R-:W-:-:S05]  /*175a0*/  @P2 MOV R4, R158 ;  /* 0x0000009e00042202 */ /* 0x000fca0000000f00 */
[----:B------:R0:W-:Y:S01]  /*175b0*/  @P2 STG.E.U16 desc[UR44][R4.64+0x22], R10 ;  /* 0x0000220a04002986 */ /* 0x0001e2000c10152c */
[----:B------:R-:W-:Y:S05]  /*175c0*/  @!P3 BRA `(.L_x_305) ;  /* 0x000000000004b947 */ /* 0x000fea0003800000 */
[----:B------:R0:W5:Y:S02]  /*175d0*/  LDG.E.LTC128B.U16 R3, desc[UR44][R6.64+0x30] ;  /* 0x0000302c06037981 */ /* 0x000164000c1e1520 */
.L_x_305:
[----:B------:R-:W-:Y:S05]  /*175e0*/  BSYNC B1 ;  /* 0x0000000000017941 */ /* 0x000fea0003800000 */
.L_x_304:
        /* <DEDUP_REMOVED lines=9> */
.L_x_307:
[----:B------:R-:W-:Y:S05]  /*17680*/  BSYNC B1 ;  /* 0x0000000000017941 */ /* 0x000fea0003800000 */
.L_x_306:
        /* <DEDUP_REMOVED lines=9> */
.L_x_309:
[----:B------:R-:W-:Y:S05]  /*17720*/  BSYNC B1 ;  /* 0x0000000000017941 */ /* 0x000fea0003800000 */
.L_x_308:
[----:B-----5:R-:W-:Y:S01]  /*17730*/  HADD2.F32 R5, -RZ, R3.H0_H0 ;  /* 0x20000003ff057230 */ /* 0x020fe20000004100 */
[----:B0-----:R-:W-:Y:S01]  /*17740*/  @P3 MOV R4, R158 ;  /* 0x0000009e00043202 */ /* 0x001fe20000000f00 */
[----:B------:R-:W-:Y:S01]  /*17750*/  BSSY B1, `(.L_x_310) ;  /* 0x000000a000017945 */ /* 0x000fe20003800000 */
[----:B------:R-:W-:Y:S02]  /*17760*/  ISETP.GT.AND P2, PT, R0, 0x19, P1 ;  /* 0x000000190000780c */ /* 0x000fe40000f44270 */
[----:B------:R-:W-:-:S04]  /*17770*/  FMUL R5, R5, R16 ;  /* 0x0000001005057220 */ /* 0x000fc80000400000 */
[----:B------:R-:W-:-:S05]  /*17780*/  FFMA R5, R38, R2, R5 ;  /* 0x0000000226057223 */ /* 0x000fca0000000005 */
[----:B------:R-:W-:-:S04]  /*17790*/  F2FP.F16.F32.PACK_AB R5, RZ, R5 ;  /* 0x00000005ff05723e */ /* 0x000fc800000000ff */
[----:B------:R-:W-:Y:S01]  /*177a0*/  PRMT R10, R5, 0x7610, R10 ;  /* 0x00007610050a7816 */ /* 0x000fe2000000000a */
[----:B------:R-:W-:-:S05]  /*177b0*/  @P3 IMAD.MOV.U32 R5, RZ, RZ, R159 ;  /* 0x000000ffff053224 */ /* 0x000fca00078e009f */
[----:B------:R0:W-:Y:S01]  /*177c0*/  @P3 STG.E.U16 desc[UR44][R4.64+0x30], R10 ;  /* 0x0000300a04003986 */ /* 0x0001e2000c10152c */
[----:B------:R-:W-:Y:S05]  /*177d0*/  @!P2 BRA `(.L_x_311) ;  /* 0x000000000004a947 */ /* 0x000fea0003800000 */
[----:B------:R0:W5:Y:S02]  /*177e0*/  LDG.E.LTC128B.U16 R3, desc[UR44][R12.64+0x32] ;  /* 0x0000322c0c037981 */ /* 0x000164000c1e1520 */
.L_x_311:
[----:B------:R-:W-:Y:S05]  /*177f0*/  BSYNC B1 ;  /* 0x0000000000017941 */ /* 0x000fea0003800000 */
.L_x_310:
        /* <DEDUP_REMOVED lines=12> */
.L_x_313:
[----:B------:R-:W-:Y:S05]  /*178c0*/  BSYNC B1 ;  /* 0x0000000000017941 */ /* 0x000fea0003800000 */
.L_x_312:
        /* <DEDUP_REMOVED lines=9> */
.L_x_315:
[----:B------:R-:W-:Y:S05]  /*17960*/  BSYNC B1 ;  /* 0x0000000000017941 */ /* 0x000fea0003800000 */
.L_x_314:
        /* <DEDUP_REMOVED lines=9> */
.L_x_317:
[----:B------:R-:W-:Y:S05]  /*17a00*/  BSYNC B1 ;  /* 0x0000000000017941 */ /* 0x000fea0003800000 */
.L_x_316:
        /* <DEDUP_REMOVED lines=12> */
.L_x_319:
[----:B------:R-:W-:Y:S05]  /*17ad0*/  BSYNC B1 ;  /* 0x0000000000017941 */ /* 0x000fea0003800000 */
.L_x_318:
        /* <DEDUP_REMOVED lines=12> */
.L_x_321:
[----:B------:R-:W-:Y:S05]  /*17ba0*/  BSYNC B1 ;  /* 0x0000000000017941 */ /* 0x000fea0003800000 */
.L_x_320:
        /* <DEDUP_REMOVED lines=9> */
.L_x_323:
[----:B------:R-:W-:Y:S05]  /*17c40*/  BSYNC B1 ;  /* 0x0000000000017941 */ /* 0x000fea0003800000 */
.L_x_322:
        /* <DEDUP_REMOVED lines=9> */
.L_x_325:
[----:B------:R-:W-:Y:S05]  /*17ce0*/  BSYNC B1 ;  /* 0x0000000000017941 */ /* 0x000fea0003800000 */
.L_x_324:
        /* <DEDUP_REMOVED lines=12> */
.L_x_327:
[----:B------:R-:W-:Y:S05]  /*17db0*/  BSYNC B1 ;  /* 0x0000000000017941 */ /* 0x000fea0003800000 */
.L_x_326:
        /* <DEDUP_REMOVED lines=12> */
.L_x_329:
[----:B------:R-:W-:Y:S05]  /*17e80*/  BSYNC B1 ;  /* 0x0000000000017941 */ /* 0x000fea0003800000 */
.L_x_328:
        /* <DEDUP_REMOVED lines=9> */
.L_x_331:
[----:B------:R-:W-:Y:S05]  /*17f20*/  BSYNC B1 ;  /* 0x0000000000017941 */ /* 0x000fea0003800000 */
.L_x_330:
        /* <DEDUP_REMOVED lines=9> */
.L_x_333:
[----:B------:R-:W-:Y:S05]  /*17fc0*/  BSYNC B1 ;  /* 0x0000000000017941 */ /* 0x000fea0003800000 */
.L_x_332:
        /* <DEDUP_REMOVED lines=12> */
.L_x_335:
[----:B------:R-:W-:Y:S05]  /*18090*/  BSYNC B1 ;  /* 0x0000000000017941 */ /* 0x000fea0003800000 */
.L_x_334:
        /* <DEDUP_REMOVED lines=12> */
.L_x_337:
[----:B------:R-:W-:Y:S05]  /*18160*/  BSYNC B1 ;  /* 0x0000000000017941 */ /* 0x000fea0003800000 */
.L_x_336:
        /* <DEDUP_REMOVED lines=9> */
.L_x_339:
[----:B------:R-:W-:Y:S05]  /*18200*/  BSYNC B1 ;  /* 0x0000000000017941 */ /* 0x000fea0003800000 */
.L_x_338:
        /* <DEDUP_REMOVED lines=9> */
.L_x_341:
[----:B------:R-:W-:Y:S05]  /*182a0*/  BSYNC B1 ;  /* 0x0000000000017941 */ /* 0x000fea0003800000 */
.L_x_340:
        /* <DEDUP_REMOVED lines=12> */
.L_x_343:
[----:B------:R-:W-:Y:S05]  /*18370*/  BSYNC B1 ;  /* 0x0000000000017941 */ /* 0x000fea0003800000 */
.L_x_342:
        /* <DEDUP_REMOVED lines=12> */
.L_x_345:
[----:B------:R-:W-:Y:S05]  /*18440*/  BSYNC B1 ;  /* 0x0000000000017941 */ /* 0x000fea0003800000 */
.L_x_344:
        /* <DEDUP_REMOVED lines=9> */
.L_x_347:
[----:B------:R-:W-:Y:S05]  /*184e0*/  BSYNC B1 ;  /* 0x0000000000017941 */ /* 0x000fea0003800000 */
.L_x_346:
        /* <DEDUP_REMOVED lines=9> */
.L_x_349:
[----:B------:R-:W-:Y:S05]  /*18580*/  BSYNC B1 ;  /* 0x0000000000017941 */ /* 0x000fea0003800000 */
.L_x_348:
        /* <DEDUP_REMOVED lines=12> */
.L_x_351:
[----:B------:R-:W-:Y:S05]  /*18650*/  BSYNC B1 ;  /* 0x0000000000017941 */ /* 0x000fea0003800000 */
.L_x_350:
        /* <DEDUP_REMOVED lines=12> */
.L_x_353:
[----:B------:R-:W-:Y:S05]  /*18720*/  BSYNC B1 ;  /* 0x0000000000017941 */ /* 0x000fea0003800000 */
.L_x_352:
        /* <DEDUP_REMOVED lines=9> */
.L_x_355:
[----:B------:R-:W-:Y:S05]  /*187c0*/  BSYNC B1 ;  /* 0x0000000000017941 */ /* 0x000fea0003800000 */
.L_x_354:
        /* <DEDUP_REMOVED lines=9> */
.L_x_357:
[----:B------:R-:W-:Y:S05]  /*18860*/  BSYNC B1 ;  /* 0x0000000000017941 */ /* 0x000fea0003800000 */
.L_x_356:
        /* <DEDUP_REMOVED lines=12> */
.L_x_359:
[----:B------:R-:W-:Y:S05]  /*18930*/  BSYNC B1 ;  /* 0x0000000000017941 */ /* 0x000fea0003800000 */
.L_x_358:
        /* <DEDUP_REMOVED lines=12> */
.L_x_361:
[----:B------:R-:W-:Y:S05]  /*18a00*/  BSYNC B1 ;  /* 0x0000000000017941 */ /* 0x000fea0003800000 */
.L_x_360:
        /* <DEDUP_REMOVED lines=9> */
.L_x_363:
[----:B------:R-:W-:Y:S05]  /*18aa0*/  BSYNC B1 ;  /* 0x0000000000017941 */ /* 0x000fea0003800000 */
.L_x_362:
        /* <DEDUP_REMOVED lines=9> */
.L_x_365:
[----:B------:R-:W-:Y:S05]  /*18b40*/  BSYNC B1 ;  /* 0x0000000000017941 */ /* 0x000fea0003800000 */
.L_x_364:
        /* <DEDUP_REMOVED lines=12> */
.L_x_367:
[----:B------:R-:W-:Y:S05]  /*18c10*/  BSYNC B1 ;  /* 0x0000000000017941 */ /* 0x000fea0003800000 */
.L_x_366:
        /* <DEDUP_REMOVED lines=12> */
.L_x_369:
[----:B------:R-:W-:Y:S05]  /*18ce0*/  BSYNC B1 ;  /* 0x0000000000017941 */ /* 0x000fea0003800000 */
.L_x_368:
        /* <DEDUP_REMOVED lines=9> */
.L_x_371:
[----:B------:R-:W-:Y:S05]  /*18d80*/  BSYNC B1 ;  /* 0x0000000000017941 */ /* 0x000fea0003800000 */
.L_x_370:
        /* <DEDUP_REMOVED lines=9> */
.L_x_373:
[----:B------:R-:W-:Y:S05]  /*18e20*/  BSYNC B1 ;  /* 0x0000000000017941 */ /* 0x000fea0003800000 */
.L_x_372:
        /* <DEDUP_REMOVED lines=12> */
.L_x_375:
[----:B------:R-:W-:Y:S05]  /*18ef0*/  BSYNC B1 ;  /* 0x0000000000017941 */ /* 0x000fea0003800000 */
.L_x_374:
        /* <DEDUP_REMOVED lines=12> */
.L_x_377:
[----:B------:R-:W-:Y:S05]  /*18fc0*/  BSYNC B1 ;  /* 0x0000000000017941 */ /* 0x000fea0003800000 */
.L_x_376:
        /* <DEDUP_REMOVED lines=9> */
.L_x_379:
[----:B------:R-:W-:Y:S05]  /*19060*/  BSYNC B1 ;  /* 0x0000000000017941 */ /* 0x000fea0003800000 */
.L_x_378:
        /* <DEDUP_REMOVED lines=9> */
.L_x_381:
[----:B------:R-:W-:Y:S05]  /*19100*/  BSYNC B1 ;  /* 0x0000000000017941 */ /* 0x000fea0003800000 */
.L_x_380:
        /* <DEDUP_REMOVED lines=12> */
.L_x_383:
[----:B------:R-:W-:Y:S05]  /*191d0*/  BSYNC B1 ;  /* 0x0000000000017941 */ /* 0x000fea0003800000 */
.L_x_382:
        /* <DEDUP_REMOVED lines=12> */
.L_x_385:
[----:B------:R-:W-:Y:S05]  /*192a0*/  BSYNC B1 ;  /* 0x0000000000017941 */ /* 0x000fea0003800000 */
.L_x_384:
        /* <DEDUP_REMOVED lines=9> */
.L_x_387:
[----:B------:R-:W-:Y:S05]  /*19340*/  BSYNC B1 ;  /* 0x0000000000017941 */ /* 0x000fea0003800000 */
.L_x_386:
        /* <DEDUP_REMOVED lines=9> */
.L_x_389:
[----:B------:R-:W-:Y:S05]  /*193e0*/  BSYNC B1 ;  /* 0x0000000000017941 */ /* 0x000fea0003800000 */
.L_x_388:
        /* <DEDUP_REMOVED lines=12> */
.L_x_391:
[----:B------:R-:W-:Y:S05]  /*194b0*/  BSYNC B1 ;  /* 0x0000000000017941 */ /* 0x000fea0003800000 */
.L_x_390:
        /* <DEDUP_REMOVED lines=12> */
.L_x_393:
[----:B------:R-:W-:Y:S05]  /*19580*/  BSYNC B1 ;  /* 0x0000000000017941 */ /* 0x000fea0003800000 */
.L_x_392:
        /* <DEDUP_REMOVED lines=9> */
.L_x_395:
[----:B------:R-:W-:Y:S05]  /*19620*/  BSYNC B1 ;  /* 0x0000000000017941 */ /* 0x000fea0003800000 */
.L_x_394:
        /* <DEDUP_REMOVED lines=9> */
.L_x_397:
[----:B------:R-:W-:Y:S05]  /*196c0*/  BSYNC B1 ;  /* 0x0000000000017941 */ /* 0x000fea0003800000 */
.L_x_396:
        /* <DEDUP_REMOVED lines=12> */
.L_x_399:
[----:B------:R-:W-:Y:S05]  /*19790*/  BSYNC B1 ;  /* 0x0000000000017941 */ /* 0x000fea0003800000 */
.L_x_398:
        /* <DEDUP_REMOVED lines=12> */
.L_x_401:
[----:B------:R-:W-:Y:S05]  /*19860*/  BSYNC B1 ;  /* 0x0000000000017941 */ /* 0x000fea0003800000 */
.L_x_400:
        /* <DEDUP_REMOVED lines=9> */
.L_x_403:
[----:B------:R-:W-:Y:S05]  /*19900*/  BSYNC B1 ;  /* 0x0000000000017941 */ /* 0x000fea0003800000 */
.L_x_402:
        /* <DEDUP_REMOVED lines=9> */
.L_x_405:
[----:B------:R-:W-:Y:S05]  /*199a0*/  BSYNC B1 ;  /* 0x0000000000017941 */ /* 0x000fea0003800000 */
.L_x_404:
        /* <DEDUP_REMOVED lines=12> */
.L_x_407:
[----:B------:R-:W-:Y:S05]  /*19a70*/  BSYNC B1 ;  /* 0x0000000000017941 */ /* 0x000fea0003800000 */
.L_x_406:
        /* <DEDUP_REMOVED lines=12> */
.L_x_409:
[----:B------:R-:W-:Y:S05]  /*19b40*/  BSYNC B1 ;  /* 0x0000000000017941 */ /* 0x000fea0003800000 */
.L_x_408:
        /* <DEDUP_REMOVED lines=9> */
.L_x_411:
[----:B------:R-:W-:Y:S05]  /*19be0*/  BSYNC B1 ;  /* 0x0000000000017941 */ /* 0x000fea0003800000 */
.L_x_410:
        /* <DEDUP_REMOVED lines=9> */
.L_x_413:
[----:B------:R-:W-:Y:S05]  /*19c80*/  BSYNC B1 ;  /* 0x0000000000017941 */ /* 0x000fea0003800000 */
.L_x_412:
        /* <DEDUP_REMOVED lines=12> */
.L_x_415:
[----:B------:R-:W-:Y:S05]  /*19d50*/  BSYNC B1 ;  /* 0x0000000000017941 */ /* 0x000fea0003800000 */
.L_x_414:
        /* <DEDUP_REMOVED lines=12> */
.L_x_417:
[----:B------:R-:W-:Y:S05]  /*19e20*/  BSYNC B1 ;  /* 0x0000000000017941 */ /* 0x000fea0003800000 */
.L_x_416:
        /* <DEDUP_REMOVED lines=9> */
.L_x_419:
[----:B------:R-:W-:Y:S05]  /*19ec0*/  BSYNC B1 ;  /* 0x0000000000017941 */ /* 0x000fea0003800000 */
.L_x_418:
        /* <DEDUP_REMOVED lines=9> */
.L_x_421:
[----:B------:R-:W-:Y:S05]  /*19f60*/  BSYNC B1 ;  /* 0x0000000000017941 */ /* 0x000fea0003800000 */
.L_x_420:
        /* <DEDUP_REMOVED lines=12> */
.L_x_423:
[----:B------:R-:W-:Y:S05]  /*1a030*/  BSYNC B1 ;  /* 0x0000000000017941 */ /* 0x000fea0003800000 */
.L_x_422:
        /* <DEDUP_REMOVED lines=12> */
.L_x_425:
[----:B------:R-:W-:Y:S05]  /*1a100*/  BSYNC B1 ;  /* 0x0000000000017941 */ /* 0x000fea0003800000 */
.L_x_424:
        /* <DEDUP_REMOVED lines=9> */
.L_x_427:
[----:B------:R-:W-:Y:S05]  /*1a1a0*/  BSYNC B1 ;  /* 0x0000000000017941 */ /* 0x000fea0003800000 */
.L_x_426:
        /* <DEDUP_REMOVED lines=9> */
.L_x_429:
[----:B------:R-:W-:Y:S05]  /*1a240*/  BSYNC B1 ;  /* 0x0000000000017941 */ /* 0x000fea0003800000 */
.L_x_428:
        /* <DEDUP_REMOVED lines=12> */
.L_x_431:
[----:B------:R-:W-:Y:S05]  /*1a310*/  BSYNC B1 ;  /* 0x0000000000017941 */ /* 0x000fea0003800000 */
.L_x_430:
        /* <DEDUP_REMOVED lines=12> */
.L_x_433:
[----:B------:R-:W-:Y:S05]  /*1a3e0*/  BSYNC B1 ;  /* 0x0000000000017941 */ /* 0x000fea0003800000 */
.L_x_432:
        /* <DEDUP_REMOVED lines=9> */
.L_x_435:
[----:B------:R-:W-:Y:S05]  /*1a480*/  BSYNC B1 ;  /* 0x0000000000017941 */ /* 0x000fea0003800000 */
.L_x_434:
        /* <DEDUP_REMOVED lines=9> */
.L_x_437:
[----:B------:R-:W-:Y:S05]  /*1a520*/  BSYNC B1 ;  /* 0x0000000000017941 */ /* 0x000fea0003800000 */
.L_x_436:
        /* <DEDUP_REMOVED lines=12> */
.L_x_439:
[----:B------:R-:W-:Y:S05]  /*1a5f0*/  BSYNC B1 ;  /* 0x0000000000017941 */ /* 0x000fea0003800000 */
.L_x_438:
        /* <DEDUP_REMOVED lines=12> */
.L_x_441:
[----:B------:R-:W-:Y:S05]  /*1a6c0*/  BSYNC B1 ;  /* 0x0000000000017941 */ /* 0x000fea0003800000 */
.L_x_440:
        /* <DEDUP_REMOVED lines=9> */
.L_x_443:
[----:B------:R-:W-:Y:S05]  /*1a760*/  BSYNC B1 ;  /* 0x0000000000017941 */ /* 0x000fea0003800000 */
.L_x_442:
        /* <DEDUP_REMOVED lines=9> */
.L_x_445:
[----:B------:R-:W-:Y:S05]  /*1a800*/  BSYNC B1 ;  /* 0x0000000000017941 */ /* 0x000fea0003800000 */
.L_x_444:
        /* <DEDUP_REMOVED lines=12> */
.L_x_447:
[----:B------:R-:W-:Y:S05]  /*1a8d0*/  BSYNC B1 ;  /* 0x0000000000017941 */ /* 0x000fea0003800000 */
.L_x_446:
        /* <DEDUP_REMOVED lines=12> */
.L_x_449:
[----:B------:R-:W-:Y:S05]  /*1a9a0*/  BSYNC B1 ;  /* 0x0000000000017941 */ /* 0x000fea0003800000 */
.L_x_448:
        /* <DEDUP_REMOVED lines=9> */
.L_x_451:
[----:B------:R-:W-:Y:S05]  /*1aa40*/  BSYNC B1 ;  /* 0x0000000000017941 */ /* 0x000fea0003800000 */
.L_x_450:
        /* <DEDUP_REMOVED lines=9> */
.L_x_453:
[----:B------:R-:W-:Y:S05]  /*1aae0*/  BSYNC B1 ;  /* 0x0000000000017941 */ /* 0x000fea0003800000 */
.L_x_452:
        /* <DEDUP_REMOVED lines=12> */
.L_x_455:
[----:B------:R-:W-:Y:S05]  /*1abb0*/  BSYNC B1 ;  /* 0x0000000000017941 */ /* 0x000fea0003800000 */
.L_x_454:
        /* <DEDUP_REMOVED lines=12> */
.L_x_457:
[----:B------:R-:W-:Y:S05]  /*1ac80*/  BSYNC B1 ;  /* 0x0000000000017941 */ /* 0x000fea0003800000 */
.L_x_456:
        /* <DEDUP_REMOVED lines=9> */
.L_x_459:
[----:B------:R-:W-:Y:S05]  /*1ad20*/  BSYNC B1 ;  /* 0x0000000000017941 */ /* 0x000fea0003800000 */
.L_x_458:
        /* <DEDUP_REMOVED lines=9> */
.L_x_461:
[----:B------:R-:W-:Y:S05]  /*1adc0*/  BSYNC B1 ;  /* 0x0000000000017941 */ /* 0x000fea0003800000 */
.L_x_460:
        /* <DEDUP_REMOVED lines=12> */
.L_x_463:
[----:B------:R-:W-:Y:S05]  /*1ae90*/  BSYNC B1 ;  /* 0x0000000000017941 */ /* 0x000fea0003800000 */
.L_x_462:
        /* <DEDUP_REMOVED lines=12> */
.L_x_465:
[----:B------:R-:W-:Y:S05]  /*1af60*/  BSYNC B1 ;  /* 0x0000000000017941 */ /* 0x000fea0003800000 */
.L_x_464:
        /* <DEDUP_REMOVED lines=9> */
.L_x_467:
[----:B------:R-:W-:Y:S05]  /*1b000*/  BSYNC B1 ;  /* 0x0000000000017941 */ /* 0x000fea0003800000 */
.L_x_466:
        /* <DEDUP_REMOVED lines=9> */
.L_x_469:
[----:B------:R-:W-:Y:S05]  /*1b0a0*/  BSYNC B1 ;  /* 0x0000000000017941 */ /* 0x000fea0003800000 */
.L_x_468:
        /* <DEDUP_REMOVED lines=12> */
.L_x_471:
[----:B------:R-:W-:Y:S05]  /*1b170*/  BSYNC B1 ;  /* 0x0000000000017941 */ /* 0x000fea0003800000 */
.L_x_470:
        /* <DEDUP_REMOVED lines=12> */
.L_x_473:
[----:B------:R-:W-:Y:S05]  /*1b240*/  BSYNC B1 ;  /* 0x0000000000017941 */ /* 0x000fea0003800000 */
.L_x_472:
        /* <DEDUP_REMOVED lines=9> */
.L_x_475:
[----:B------:R-:W-:Y:S05]  /*1b2e0*/  BSYNC B1 ;  /* 0x0000000000017941 */ /* 0x000fea0003800000 */
.L_x_474:
        /* <DEDUP_REMOVED lines=9> */
.L_x_477:
[----:B------:R-:W-:Y:S05]  /*1b380*/  BSYNC B1 ;  /* 0x0000000000017941 */ /* 0x000fea0003800000 */
.L_x_476:
        /* <DEDUP_REMOVED lines=12> */
.L_x_479:
[----:B------:R-:W-:Y:S05]  /*1b450*/  BSYNC B1 ;  /* 0x0000000000017941 */ /* 0x000fea0003800000 */
.L_x_478:
        /* <DEDUP_REMOVED lines=12> */
.L_x_481:
[----:B------:R-:W-:Y:S05]  /*1b520*/  BSYNC B1 ;  /* 0x0000000000017941 */ /* 0x000fea0003800000 */
.L_x_480:
        /* <DEDUP_REMOVED lines=9> */
.L_x_483:
[----:B------:R-:W-:Y:S05]  /*1b5c0*/  BSYNC B1 ;  /* 0x0000000000017941 */ /* 0x000fea0003800000 */
.L_x_482:
        /* <DEDUP_REMOVED lines=9> */
.L_x_485:
[----:B------:R-:W-:Y:S05]  /*1b660*/  BSYNC B1 ;  /* 0x0000000000017941 */ /* 0x000fea0003800000 */
.L_x_484:
        /* <DEDUP_REMOVED lines=12> */
.L_x_487:
[----:B------:R-:W-:Y:S05]  /*1b730*/  BSYNC B1 ;  /* 0x0000000000017941 */ /* 0x000fea0003800000 */
.L_x_486:
        /* <DEDUP_REMOVED lines=12> */
.L_x_489:
[----:B------:R-:W-:Y:S05]  /*1b800*/  BSYNC B1 ;  /* 0x0000000000017941 */ /* 0x000fea0003800000 */
.L_x_488:
        /* <DEDUP_REMOVED lines=9> */
.L_x_491:
[----:B------:R-:W-:Y:S05]  /*1b8a0*/  BSYNC B1 ;  /* 0x0000000000017941 */ /* 0x000fea0003800000 */
.L_x_490:
        /* <DEDUP_REMOVED lines=9> */
.L_x_493:
[----:B------:R-:W-:Y:S05]  /*1b940*/  BSYNC B1 ;  /* 0x0000000000017941 */ /* 0x000fea0003800000 */
.L_x_492:
        /* <DEDUP_REMOVED lines=12> */
.L_x_495:
[----:B------:R-:W-:Y:S05]  /*1ba10*/  BSYNC B1 ;  /* 0x0000000000017941 */ /* 0x000fea0003800000 */
.L_x_494:
        /* <DEDUP_REMOVED lines=12> */
.L_x_497:
[----:B------:R-:W-:Y:S05]  /*1bae0*/  BSYNC B1 ;  /* 0x0000000000017941 */ /* 0x000fea0003800000 */
.L_x_496:
        /* <DEDUP_REMOVED lines=9> */
.L_x_499:
[----:B------:R-:W-:Y:S05]  /*1bb80*/  BSYNC B1 ;  /* 0x0000000000017941 */ /* 0x000fea0003800000 */
.L_x_498:
        /* <DEDUP_REMOVED lines=9> */
.L_x_501:
[----:B------:R-:W-:Y:S05]  /*1bc20*/  BSYNC B1 ;  /* 0x0000000000017941 */ /* 0x000fea0003800000 */
.L_x_500:
        /* <DEDUP_REMOVED lines=12> */
.L_x_503:
[----:B------:R-:W-:Y:S05]  /*1bcf0*/  BSYNC B1 ;  /* 0x0000000000017941 */ /* 0x000fea0003800000 */
.L_x_502:
        /* <DEDUP_REMOVED lines=12> */
.L_x_505:
[----:B------:R-:W-:Y:S05]  /*1bdc0*/  BSYNC B1 ;  /* 0x0000000000017941 */ /* 0x000fea0003800000 */
.L_x_504:
        /* <DEDUP_REMOVED lines=9> */
.L_x_507:
[----:B------:R-:W-:Y:S05]  /*1be60*/  BSYNC B1 ;  /* 0x0000000000017941 */ /* 0x000fea0003800000 */
.L_x_506:
        /* <DEDUP_REMOVED lines=9> */
.L_x_509:
[----:B------:R-:W-:Y:S05]  /*1bf00*/  BSYNC B1 ;  /* 0x0000000000017941 */ /* 0x000fea0003800000 */
.L_x_508:
        /* <DEDUP_REMOVED lines=12> */
.L_x_511:
[----:B------:R-:W-:Y:S05]  /*1bfd0*/  BSYNC B1 ;  /* 0x0000000000017941 */ /* 0x000fea0003800000 */
.L_x_510:
        /* <DEDUP_REMOVED lines=12> */
.L_x_513:
[----:B------:R-:W-:Y:S05]  /*1c0a0*/  BSYNC B1 ;  /* 0x0000000000017941 */ /* 0x000fea0003800000 */
.L_x_512:
        /* <DEDUP_REMOVED lines=9> */
.L_x_515:
[----:B------:R-:W-:Y:S05]  /*1c140*/  BSYNC B1 ;  /* 0x0000000000017941 */ /* 0x000fea0003800000 */
.L_x_514:
        /* <DEDUP_REMOVED lines=9> */
.L_x_517:
[----:B------:R-:W-:Y:S05]  /*1c1e0*/  BSYNC B1 ;  /* 0x0000000000017941 */ /* 0x000fea0003800000 */
.L_x_516:
        /* <DEDUP_REMOVED lines=12> */
.L_x_519:
[----:B------:R-:W-:Y:S05]  /*1c2b0*/  BSYNC B1 ;  /* 0x0000000000017941 */ /* 0x000fea0003800000 */
.L_x_518:
        /* <DEDUP_REMOVED lines=12> */
.L_x_521:
[----:B------:R-:W-:Y:S05]  /*1c380*/  BSYNC B1 ;  /* 0x0000000000017941 */ /* 0x000fea0003800000 */
.L_x_520:
        /* <DEDUP_REMOVED lines=9> */
.L_x_523:
[----:B------:R-:W-:Y:S05]  /*1c420*/  BSYNC B1 ;  /* 0x0000000000017941 */ /* 0x000fea0003800000 */
.L_x_522:
        /* <DEDUP_REMOVED lines=9> */
.L_x_525:
[----:B------:R-:W-:Y:S05]  /*1c4c0*/  BSYNC B1 ;  /* 0x0000000000017941 */ /* 0x000fea0003800000 */
.L_x_524:
        /* <DEDUP_REMOVED lines=12> */
.L_x_527:
[----:B------:R-:W-:Y:S05]  /*1c590*/  BSYNC B1 ;  /* 0x0000000000017941 */ /* 0x000fea0003800000 */
.L_x_526:
        /* <DEDUP_REMOVED lines=12> */
.L_x_529:
[----:B------:R-:W-:Y:S05]  /*1c660*/  BSYNC B1 ;  /* 0x0000000000017941 */ /* 0x000fea0003800000 */
.L_x_528:
        /* <DEDUP_REMOVED lines=9> */
.L_x_531:
[----:B------:R-:W-:Y:S05]  /*1c700*/  BSYNC B1 ;  /* 0x0000000000017941 */ /* 0x000fea0003800000 */
.L_x_530:
        /* <DEDUP_REMOVED lines=9> */
.L_x_533:
[----:B------:R-:W-:Y:S05]  /*1c7a0*/  BSYNC B1 ;  /* 0x0000000000017941 */ /* 0x000fea0003800000 */
.L_x_532:
[----:B-----5:R-:W-:Y:S01]  /*1c7b0*/  HADD2.F32 R5, -RZ, R3.H0_H0 ;  /* 0x20000003ff057230 */ /* 0x020fe20000004100 */
[----:B0-----:R-:W-:Y:S01]  /*1c7c0*/  @P2 MOV R4, R158 ;  /* 0x0000009e00042202 */ /* 0x001fe20000000f00 */
[----:B------:R-:W-:Y:S01]  /*1c7d0*/  BSSY B1, `(.L_x_534) ;  /* 0x000000a000017945 */ /* 0x000fe20003800000 */
[----:B------:R-:W-:Y:S02]  /*1c7e0*/  ISETP.GT.AND P1, PT, R0, 0xf9, P1 ;  /* 0x000000f90000780c */ /* 0x000fe40000f24270 */
[----:B------:R-:W-:-:S04]  /*1c7f0*/  FMUL R5, R5, R16 ;  /* 0x0000001005057220 */ /* 0x000fc80000400000 */
[----:B------:R-:W-:-:S05]  /*1c800*/  FFMA R5, R150, R2, R5 ;  /* 0x0000000296057223 */ /* 0x000fca0000000005 */
[----:B------:R-:W-:-:S04]  /*1c810*/  F2FP.F16.F32.PACK_AB R5, RZ, R5 ;  /* 0x00000005ff05723e */ /* 0x000fc800000000ff */
[----:B-1--4-:R-:W-:Y:S01]  /*1c820*/  PRMT R6, R5, 0x7610, R6 ;  /* 0x0000761005067816 */ /* 0x012fe20000000006 */
[----:B------:R-:W-:-:S05]  /*1c830*/  @P2 IMAD.MOV.U32 R5, RZ, RZ, R159 ;  /* 0x000000ffff052224 */ /* 0x000fca00078e009f */
[----:B------:R0:W-:Y:S01]  /*1c840*/  @P2 STG.E.U16 desc[UR44][R4.64+0x1f0], R6 ;  /* 0x0001f00604002986 */ /* 0x0001e2000c10152c */
[----:B------:R-:W-:Y:S05]  /*1c850*/  @!P1 BRA `(.L_x_535) ;  /* 0x0000000000049947 */ /* 0x000fea0003800000 */
[----:B------:R1:W5:Y:S02]  /*1c860*/  LDG.E.LTC128B.U16 R3, desc[UR44][R12.64+0x1f2] ;  /* 0x0001f22c0c037981 */ /* 0x000364000c1e1520 */
.L_x_535:
[----:B------:R-:W-:Y:S05]  /*1c870*/  BSYNC B1 ;  /* 0x0000000000017941 */ /* 0x000fea0003800000 */
.L_x_534:
[----:B------:R-:W-:Y:S05]  /*1c880*/  @!P1 BRA `(.L_x_536) ;  /* 0x0000004c00b09947 */ /* 0x000fea0003800000 */
[----:B-----5:R-:W-:-:S05]  /*1c890*/  HADD2.F32 R3, -RZ, R3.H0_H0 ;  /* 0x20000003ff037230 */ /* 0x020fca0000004100 */
[----:B------:R-:W-:-:S04]  /*1c8a0*/  FMUL R0, R3, R16 ;  /* 0x0000001003007220 */ /* 0x000fc80000400000 */
[----:B------:R-:W-:-:S05]  /*1c8b0*/  FFMA R0, R151, R2, R0 ;  /* 0x0000000297007223 */ /* 0x000fca0000000000 */
[----:B------:R-:W-:-:S05]  /*1c8c0*/  F2FP.F16.F32.PACK_AB R0, RZ, R0 ;  /* 0x00000000ff00723e */ /* 0x000fca00000000ff */
[----:B------:R4:W-:Y:S01]  /*1c8d0*/  STG.E.U16 desc[UR44][R158.64+0x1f2], R0 ;  /* 0x0001f2009e007986 */ /* 0x0009e2000c10152c */
[----:B------:R-:W-:Y:S05]  /*1c8e0*/  BRA `(.L_x_536) ;  /* 0x0000004c00987947 */ /* 0x000fea0003800000 */
.L_x_29:
[----:B------:R-:W2:Y:S01]  /*1c8f0*/  LDL.LU R3, [R1] ;  /* 0x0000000001037983 */ /* 0x000ea20000300800 */
[----:B------:R-:W-:-:S03]  /*1c900*/  ULDC.64 UR4, c[0x0][0x5c0] ;  /* 0x0001700000047ab9 */ /* 0x000fc60000000a00 */
[----:B------:R-:W3:Y:S04]  /*1c910*/  LDL.LU R9, [R1+0x60] ;  /* 0x0000600001097983 */ /* 0x000ee80000300800 */
[----:B------:R-:W4:Y:S04]  /*1c920*/  LDL.LU R11, [R1+0x8c] ;  /* 0x00008c00010b7983 */ /* 0x000f280000300800 */
[----:B------:R-:W5:Y:S04]  /*1c930*/  LDL.LU R235, [R1+0x9c] ;  /* 0x00009c0001eb7983 */ /* 0x000f680000300800 */
        /* <DEDUP_REMOVED lines=75> */
[----:B------:R-:W5:Y:S01]  /*1cdf0*/  LDL.LU R158, [R1+0x1cc] ;  /* 0x0001cc00019e7983 */ /* 0x000f620000300800 */
[----:B--2---:R-:W-:-:S03]  /*1ce00*/  FMUL R3, R3, R2 ;  /* 0x0000000203037220 */ /* 0x004fc60000400000 */
[----:B------:R-:W2:Y:S01]  /*1ce10*/  LDL.LU R157, [R1+0x1d0] ;  /* 0x0001d000019d7983 */ /* 0x000ea20000300800 */
[----:B------:R-:W-:-:S03]  /*1ce20*/  LEA R4, P0, R6, UR4, 0x1 ;  /* 0x0000000406047c11 */ /* 0x000fc6000f8008ff */
[----:B------:R-:W2:Y:S04]  /*1ce30*/  LDL.LU R156, [R1+0x1d4] ;  /* 0x0001d400019c7983 */ /* 0x000ea80000300800 */
[----:B------:R-:W2:Y:S04]  /*1ce40*/  LDL.LU R155, [R1+0x1d8] ;  /* 0x0001d800019b7983 */ /* 0x000ea80000300800 */
[----:B------:R-:W2:Y:S04]  /*1ce50*/  LDL.LU R154, [R1+0x1dc] ;  /* 0x0001dc00019a7983 */ /* 0x000ea80000300800 */
[----:B------:R-:W2:Y:S01]  /*1ce60*/  LDL.LU R153, [R1+0x1e0] ;  /* 0x0001e00001997983 */ /* 0x000ea20000300800 */
[----:B------:R-:W-:-:S03]  /*1ce70*/  LEA.HI.X R5, R6, UR5, R10, 0x1, P0 ;  /* 0x0000000506057c11 */ /* 0x000fc600080f0c0a */
[----:B------:R-:W2:Y:S01]  /*1ce80*/  LDL.LU R152, [R1+0x1e4] ;  /* 0x0001e40001987983 */ /* 0x000ea20000300800 */
[----:B------:R-:W-:-:S03]  /*1ce90*/  F2FP.F16.F32.PACK_AB R3, RZ, R3 ;  /* 0x00000003ff03723e */ /* 0x000fc600000000ff */
[----:B------:R-:W2:Y:S04]  /*1cea0*/  LDL.LU R23, [R1+0x1e8] ;  /* 0x0001e80001177983 */ /* 0x000ea80000300800 */
[----:B------:R-:W2:Y:S04]  /*1ceb0*/  LDL.LU R22, [R1+0x1ec] ;  /* 0x0001ec0001167983 */ /* 0x000ea80000300800 */
[----:B------:R-:W2:Y:S04]  /*1cec0*/  LDL.LU R21, [R1+0x1f0] ;  /* 0x0001f00001157983 */ /* 0x000ea80000300800 */
[----:B------:R-:W2:Y:S04]  /*1ced0*/  LDL.LU R20, [R1+0x1f4] ;  /* 0x0001f40001147983 */ /* 0x000ea80000300800 */
[----:B------:R-:W2:Y:S04]  /*1cee0*/  LDL.LU R19, [R1+0x1f8] ;  /* 0x0001f80001137983 */ /* 0x000ea80000300800 */
[----:B------:R-:W2:Y:S04]  /*1cef0*/  LDL.LU R18, [R1+0x1fc] ;  /* 0x0001fc0001127983 */ /* 0x000ea80000300800 */
[----:B------:R-:W3:Y:S04]  /*1cf00*/  LDL.LU R7, [R1+0x8] ;  /* 0x0000080001077983 */ /* 0x000ee80000300800 */
[----:B------:R-:W4:Y:S04]  /*1cf10*/  LDL.LU R6, [R1+0xc] ;  /* 0x00000c0001067983 */ /* 0x000f280000300800 */
[----:B------:R0:W-:Y:S04]  /*1cf20*/  @P1 STG.E.U16 desc[UR44][R4.64], R3 ;  /* 0x0000000304001986 */ /* 0x0001e8000c10152c */
[----:B0-----:R-:W5:Y:S01]  /*1cf30*/  LDL.LU R3, [R1+0x4] ;  /* 0x0000040001037983 */ /* 0x001f620000300800 */
[----:B------:R-:W-:Y:S01]  /*1cf40*/  ISETP.GT.AND P0, PT, R0, 0x1, P3 ;  /* 0x000000010000780c */ /* 0x000fe20001f04270 */
[----:B------:R-:W-:Y:S01]  /*1cf50*/  USHF.L.U32 UR5, UR8, 0x4, URZ ;  /* 0x0000000408057899 */ /* 0x000fe2000800063f */
[----:B------:R-:W-:Y:S01]  /*1cf60*/  ISETP.GT.AND P2, PT, R17, 0x8, PT ;  /* 0x000000081100780c */ /* 0x000fe20003f44270 */
[----:B------:R-:W-:Y:S01]  /*1cf70*/  USHF.L.U64.HI UR4, UR8, 0x4, UR9 ;  /* 0x0000000408047899 */ /* 0x000fe20008010209 */
[----:B---3--:R-:W-:-:S05]  /*1cf80*/  FMUL R7, R7, R2 ;  /* 0x0000000207077220 */ /* 0x008fca0000400000 */
[----:B------:R-:W-:-:S04]  /*1cf90*/  F2FP.F16.F32.PACK_AB R7, RZ, R7 ;  /* 0x00000007ff07723e */ /* 0x000fc800000000ff */
[----:B------:R-:W-:Y:S01]  /*1cfa0*/  PRMT R8, R7, 0x7610, R8 ;  /* 0x0000761007087816 */ /* 0x000fe20000000008 */
[----:B-----5:R-:W-:-:S05]  /*1cfb0*/  FMUL R3, R3, R2 ;  /* 0x0000000203037220 */ /* 0x020fca0000400000 */
[----:B------:R-:W-:-:S05]  /*1cfc0*/  F2FP.F16.F32.PACK_AB R3, RZ, R3 ;  /* 0x00000003ff03723e */ /* 0x000fca00000000ff */
[----:B------:R4:W-:Y:S01]  /*1cfd0*/  @P0 STG.E.U16 desc[UR44][R4.64+0x2], R3 ;  /* 0x0000020304000986 */ /* 0x0009e2000c10152c */
[----:B------:R-:W-:Y:S01]  /*1cfe0*/  ISETP.GT.AND P0, PT, R0, RZ, P2 ;  /* 0x000000ff0000720c */ /* 0x000fe20001704270 */
[----:B----4-:R-:W-:Y:S01]  /*1cff0*/  FMUL R3, R6, R2 ;  /* 0x0000000206037220 */ /* 0x010fe20000400000 */
[----:B------:R-:W-:-:S04]  /*1d000*/  IADD3 R6, P1, R4, UR5, RZ ;  /* 0x0000000504067c10 */ /* 0x000fc8000ff3e0ff */
[----:B------:R-:W-:Y:S02]  /*1d010*/  IADD3.X R7, R5, UR4, RZ, P1, !PT ;  /* 0x0000000405077c10 */ /* 0x000fe40008ffe4ff */
[----:B------:R-:W-:-:S05]  /*1d020*/  F2FP.F16.F32.PACK_AB R3, RZ, R3 ;  /* 0x00000003ff03723e */ /* 0x000fca00000000ff */
[----:B------:R0:W-:Y:S01]  /*1d030*/  @P0 STG.E.U16 desc[UR44][R6.64], R8 ;  /* 0x0000000806000986 */ /* 0x0001e2000c10152c */
[----:B------:R-:W-:-:S03]  /*1d040*/  ISETP.GT.AND P0, PT, R0, 0x1, P2 ;  /* 0x000000010000780c */ /* 0x000fc60001704270 */
[----:B0-----:R-:W3:Y:S10]  /*1d050*/  LDL.LU R8, [R1+0x50] ;  /* 0x0000500001087983 */ /* 0x001ef40000300800 */
[----:B------:R0:W-:Y:S04]  /*1d060*/  @P0 STG.E.U16 desc[UR44][R6.64+0x2], R3 ;  /* 0x0000020306000986 */ /* 0x0001e8000c10152c */
[----:B0-----:R-:W4:Y:S01]  /*1d070*/  LDL.LU R3, [R1+0x10] ;  /* 0x0000100001037983 */ /* 0x001f220000300800 */
[----:B------:R-:W-:Y:S01]  /*1d080*/  ISETP.GT.AND P0, PT, R0, 0x8, P3 ;  /* 0x000000080000780c */ /* 0x000fe20001f04270 */
[----:B----4-:R-:W-:-:S05]  /*1d090*/  FMUL R3, R3, R2 ;  /* 0x0000000203037220 */ /* 0x010fca0000400000 */
[----:B------:R-:W-:-:S07]  /*1d0a0*/  F2FP.F16.F32.PACK_AB R3, RZ, R3 ;  /* 0x00000003ff03723e */ /* 0x000fce00000000ff */
        /* <DEDUP_REMOVED lines=73> */
[----:B---3--:R-:W-:-:S05]  /*1d540*/  FMUL R8, R8, R2 ;  /* 0x0000000208087220 */ /* 0x008fca0000400000 */
[----:B------:R-:W-:Y:S01]  /*1d550*/  F2FP.F16.F32.PACK_AB R8, RZ, R8 ;  /* 0x00000008ff08723e */ /* 0x000fe200000000ff */
[----:B----4-:R-:W-:-:S05]  /*1d560*/  FMUL R3, R3, R2 ;  /* 0x0000000203037220 */ /* 0x010fca0000400000 */
[----:B------:R-:W-:-:S05]  /*1d570*/  F2FP.F16.F32.PACK_AB R3, RZ, R3 ;  /* 0x00000003ff03723e */ /* 0x000fca00000000ff */
[----:B------:R0:W-:Y:S01]  /*1d580*/  @P0 STG.E.U16 desc[UR44][R6.64+0x42], R3 ;  /* 0x0000420306000986 */ /* 0x0001e2000c10152c */
[----:B------:R-:W-:-:S03]  /*1d590*/  ISETP.GT.AND P0, PT, R0, 0x28, P3 ;  /* 0x000000280000780c */ /* 0x000fc60001f04270 */
[----:B0-----:R-:W3:Y:S01]  /*1d5a0*/  LDL.LU R3, [R1+0x54] ;  /* 0x0000540001037983 */ /* 0x001ee20000300800 */
[----:B------:R-:W-:-:S09]  /*1d5b0*/  ISETP.GT.AND P1, PT, R0, 0x29, P3 ;  /* 0x000000290000780c */ /* 0x000fd20001f24270 */
[----:B------:R0:W-:Y:S04]  /*1d5c0*/  @P0 STG.E.U16 desc[UR44][R4.64+0x50], R8 ;  /* 0x0000500804000986 */ /* 0x0001e8000c10152c */
[----:B0-----:R-:W4:Y:S01]  /*1d5d0*/  LDL.LU R8, [R1+0x58] ;  /* 0x0000580001087983 */ /* 0x001f220000300800 */
[----:B---3--:R-:W-:-:S05]  /*1d5e0*/  FMUL R3, R3, R2 ;  /* 0x0000000203037220 */ /* 0x008fca0000400000 */
[----:B------:R-:W-:-:S05]  /*1d5f0*/  F2FP.F16.F32.PACK_AB R3, RZ, R3 ;  /* 0x00000003ff03723e */ /* 0x000fca00000000ff */
[----:B------:R0:W-:Y:S01]  /*1d600*/  @P1 STG.E.U16 desc[UR44][R4.64+0x52], R3 ;  /* 0x0000520304001986 */ /* 0x0001e2000c10152c */
[----:B----4-:R-:W-:-:S05]  /*1d610*/  FMUL R8, R8, R2 ;  /* 0x0000000208087220 */ /* 0x010fca0000400000 */
[----:B------:R-:W-:Y:S01]  /*1d620*/  F2FP.F16.F32.PACK_AB R8, RZ, R8 ;  /* 0x00000008ff08723e */ /* 0x000fe200000000ff */
[----:B0-----:R-:W3:Y:S03]  /*1d630*/  LDL.LU R3, [R1+0x5c] ;  /* 0x00005c0001037983 */ /* 0x001ee60000300800 */
[----:B------:R-:W-:Y:S02]  /*1d640*/  PRMT R10, R8, 0x7610, R10 ;  /* 0x00007610080a7816 */ /* 0x000fe4000000000a */
[----:B------:R-:W4:Y:S01]  /*1d650*/  LDL.LU R8, [R1+0x64] ;  /* 0x0000640001087983 */ /* 0x000f220000300800 */
[C---:B------:R-:W-:Y:S02]  /*1d660*/  ISETP.GT.AND P1, PT, R0.reuse, 0x28, P2 ;  /* 0x000000280000780c */ /* 0x040fe40001724270 */
[C---:B------:R-:W-:Y:S02]  /*1d670*/  ISETP.GT.AND P4, PT, R0.reuse, 0x29, P2 ;  /* 0x000000290000780c */ /* 0x040fe40001784270 */
[C---:B------:R-:W-:Y:S01]  /*1d680*/  ISETP.GT.AND P5, PT, R0.reuse, 0x30, P3 ;  /* 0x000000300000780c */ /* 0x040fe20001fa4270 */
[----:B------:R-:W-:Y:S01]  /*1d690*/  FMUL R9, R9, R2 ;  /* 0x0000000209097220 */ /* 0x000fe20000400000 */
[----:B------:R-:W-:-:S04]  /*1d6a0*/  ISETP.GT.AND P0, PT, R0, 0x31, P3 ;  /* 0x000000310000780c */ /* 0x000fc80001f04270 */
[----:B------:R-:W-:-:S03]  /*1d6b0*/  F2FP.F16.F32.PACK_AB R9, RZ, R9 ;  /* 0x00000009ff09723e */ /* 0x000fc600000000ff */
[----:B------:R0:W-:Y:S04]  /*1d6c0*/  @P1 STG.E.U16 desc[UR44][R6.64+0x50], R10 ;  /* 0x0000500a06001986 */ /* 0x0001e8000c10152c */
[----:B0-----:R-:W5:Y:S01]  /*1d6d0*/  LDL.LU R10, [R1+0x74] ;  /* 0x00007400010a7983 */ /* 0x001f620000300800 */
[----:B---3--:R-:W-:-:S05]  /*1d6e0*/  FMUL R3, R3, R2 ;  /* 0x0000000203037220 */ /* 0x008fca0000400000 */
[----:B------:R-:W-:Y:S01]  /*1d6f0*/  F2FP.F16.F32.PACK_AB R3, RZ, R3 ;  /* 0x00000003ff03723e */ /* 0x000fe200000000ff */
[----:B----4-:R-:W-:-:S04]  /*1d700*/  FMUL R8, R8, R2 ;  /* 0x0000000208087220 */ /* 0x010fc80000400000 */
[----:B------:R0:W-:Y:S04]  /*1d710*/  @P4 STG.E.U16 desc[UR44][R6.64+0x52], R3 ;  /* 0x0000520306004986 */ /* 0x0001e8000c10152c */
[----:B------:R1:W-:Y:S01]  /*1d720*/  @P5 STG.E.U16 desc[UR44][R4.64+0x60], R9 ;  /* 0x0000600904005986 */ /* 0x0003e2000c10152c */
[----:B0-----:R-:W-:-:S03]  /*1d730*/  F2FP.F16.F32.PACK_AB R3, RZ, R8 ;  /* 0x00000008ff03723e */ /* 0x001fc600000000ff */
[----:B------:R-:W3:Y:S01]  /*1d740*/  LDL.LU R8, [R1+0x68] ;  /* 0x0000680001087983 */ /* 0x000ee20000300800 */
[----:B-1----:R-:W-:-:S03]  /*1d750*/  PRMT R9, R3, 0x7610, R9 ;  /* 0x0000761003097816 */ /* 0x002fc60000000009 */
[----:B------:R-:W4:Y:S04]  /*1d760*/  LDL.LU R3, [R1+0x6c] ;  /* 0x00006c0001037983 */ /* 0x000f280000300800 */
[----:B------:R0:W-:Y:S04]  /*1d770*/  @P0 STG.E.U16 desc[UR44][R4.64+0x62], R9 ;  /* 0x0000620904000986 */ /* 0x0001e8000c10152c */
[----:B0-----:R-:W2:Y:S01]  /*1d780*/  LDL.LU R9, [R1+0x70] ;  /* 0x0000700001097983 */ /* 0x001ea20000300800 */
[----:B------:R-:W-:Y:S01]  /*1d790*/  ISETP.GT.AND P1, PT, R0, 0x30, P2 ;  /* 0x000000300000780c */ /* 0x000fe20001724270 */
[----:B---3--:R-:W-:-:S05]  /*1d7a0*/  FMUL R8, R8, R2 ;  /* 0x0000000208087220 */ /* 0x008fca0000400000 */
[----:B------:R-:W-:-:S07]  /*1d7b0*/  F2FP.F16.F32.PACK_AB R8, RZ, R8 ;  /* 0x00000008ff08723e */ /* 0x000fce00000000ff */
[----:B------:R0:W-:Y:S01]  /*1d7c0*/  @P1 STG.E.U16 desc[UR44][R6.64+0x60], R8 ;  /* 0x0000600806001986 */ /* 0x0001e2000c10152c */
[----:B--2---:R-:W-:-:S05]  /*1d7d0*/  FMUL R9, R9, R2 ;  /* 0x0000000209097220 */ /* 0x004fca0000400000 */
[----:B0-----:R-:W-:-:S04]  /*1d7e0*/  F2FP.F16.F32.PACK_AB R8, RZ, R9 ;  /* 0x00000009ff08723e */ /* 0x001fc800000000ff */
[----:B------:R-:W-:Y:S02]  /*1d7f0*/  PRMT R9, R8, 0x7610, R9 ;  /* 0x0000761008097816 */ /* 0x000fe40000000009 */
[----:B------:R-:W2:Y:S01]  /*1d800*/  LDL.LU R8, [R1+0x78] ;  /* 0x0000780001087983 */ /* 0x000ea20000300800 */
[----:B------:R-:W-:Y:S01]  /*1d810*/  ISETP.GT.AND P4, PT, R0, 0x31, P2 ;  /* 0x000000310000780c */ /* 0x000fe20001784270 */
[-C--:B----4-:R-:W-:Y:S01]  /*1d820*/  FMUL R3, R3, R2.reuse ;  /* 0x0000000203037220 */ /* 0x090fe20000400000 */
[----:B-----5:R-:W-:Y:S01]  /*1d830*/  FMUL R10, R10, R2 ;  /* 0x000000020a0a7220 */ /* 0x020fe20000400000 */
[----:B------:R-:W-:-:S03]  /*1d840*/  ISETP.GT.AND P5, PT, R0, 0x38, P3 ;  /* 0x000000380000780c */ /* 0x000fc60001fa4270 */
[----:B------:R-:W-:Y:S02]  /*1d850*/  F2FP.F16.F32.PACK_AB R3, RZ, R3 ;  /* 0x00000003ff03723e */ /* 0x000fe400000000ff */
[----:B------:R-:W-:-:S05]  /*1d860*/  ISETP.GT.AND P6, PT, R0, 0x39, P3 ;  /* 0x000000390000780c */ /* 0x000fca0001fc4270 */
[----:B------:R0:W-:Y:S04]  /*1d870*/  @P4 STG.E.U16 desc[UR44][R6.64+0x62], R3 ;  /* 0x0000620306004986 */ /* 0x0001e8000c10152c */
[----:B------:R1:W-:Y:S01]  /*1d880*/  @P5 STG.E.U16 desc[UR44][R4.64+0x70], R9 ;  /* 0x0000700904005986 */ /* 0x0003e2000c10152c */
[----:B0-----:R-:W-:-:S04]  /*1d890*/  F2FP.F16.F32.PACK_AB R3, RZ, R10 ;  /* 0x0000000aff03723e */ /* 0x001fc800000000ff */
[----:B------:R-:W-:Y:S01]  /*1d8a0*/  PRMT R10, R3, 0x7610, R10 ;  /* 0x00007610030a7816 */ /* 0x000fe2000000000a */
[----:B-1----:R-:W3:Y:S04]  /*1d8b0*/  LDL.LU R9, [R1+0x7c] ;  /* 0x00007c0001097983 */ /* 0x002ee80000300800 */
[----:B------:R0:W-:Y:S01]  /*1d8c0*/  @P6 STG.E.U16 desc[UR44][R4.64+0x72], R10 ;  /* 0x0000720a04006986 */ /* 0x0001e2000c10152c */
[----:B--2---:R-:W-:-:S05]  /*1d8d0*/  FMUL R8, R8, R2 ;  /* 0x0000000208087220 */ /* 0x004fca0000400000 */
[----:B------:R-:W-:Y:S02]  /*1d8e0*/  F2FP.F16.F32.PACK_AB R3, RZ, R8 ;  /* 0x00000008ff03723e */ /* 0x000fe400000000ff */
[----:B------:R-:W2:Y:S02]  /*1d8f0*/  LDL.LU R8, [R1+0x80] ;  /* 0x0000800001087983 */ /* 0x000ea40000300800 */
[----:B0-----:R-:W-:Y:S02]  /*1d900*/  PRMT R10, R3, 0x7610, R10 ;  /* 0x00007610030a7816 */ /* 0x001fe4000000000a */
[----:B------:R-:W4:Y:S01]  /*1d910*/  LDL.LU R3, [R1+0x84] ;  /* 0x0000840001037983 */ /* 0x000f220000300800 */
[----:B------:R-:W-:-:S13]  /*1d920*/  ISETP.GT.AND P0, PT, R0, 0x38, P2 ;  /* 0x000000380000780c */ /* 0x000fda0001704270 */
[----:B------:R0:W-:Y:S01]  /*1d930*/  @P0 STG.E.U16 desc[UR44][R6.64+0x70], R10 ;  /* 0x0000700a06000986 */ /* 0x0001e2000c10152c */
[-C--:B--2---:R-:W-:Y:S01]  /*1d940*/  FMUL R8, R8, R2.reuse ;  /* 0x0000000208087220 */ /* 0x084fe20000400000 */
[----:B----4-:R-:W-:-:S04]  /*1d950*/  FMUL R3, R3, R2 ;  /* 0x0000000203037220 */ /* 0x010fc80000400000 */
[----:B0-----:R-:W-:Y:S02]  /*1d960*/  F2FP.F16.F32.PACK_AB R10, RZ, R8 ;  /* 0x00000008ff0a723e */ /* 0x001fe400000000ff */
[----:B------:R-:W-:Y:S02]  /*1d970*/  F2FP.F16.F32.PACK_AB R8, RZ, R3 ;  /* 0x00000003ff08723e */ /* 0x000fe400000000ff */
[----:B------:R-:W2:Y:S01]  /*1d980*/  LDL.LU R3, [R1+0x88] ;  /* 0x0000880001037983 */ /* 0x000ea20000300800 */
[----:B------:R-:W-:Y:S01]  /*1d990*/  ISETP.GT.AND P1, PT, R0, 0x39, P2 ;  /* 0x000000390000780c */ /* 0x000fe20001724270 */
[----:B---3--:R-:W-:-:S05]  /*1d9a0*/  FMUL R9, R9, R2 ;  /* 0x0000000209097220 */ /* 0x008fca0000400000 */
[----:B------:R-:W-:-:S07]  /*1d9b0*/  F2FP.F16.F32.PACK_AB R9, RZ, R9 ;  /* 0x00000009ff09723e */ /* 0x000fce00000000ff */
[----:B------:R0:W-:Y:S04]  /*1d9c0*/  @P1 STG.E.U16 desc[UR44][R6.64+0x72], R9 ;  /* 0x0000720906001986 */ /* 0x0001e8000c10152c */
[----:B0-----:R-:W3:Y:S01]  /*1d9d0*/  LDL.LU R9, [R1+0x94] ;  /* 0x0000940001097983 */ /* 0x001ee20000300800 */
[----:B--2---:R-:W-:-:S05]  /*1d9e0*/  FMUL R3, R3, R2 ;  /* 0x0000000203037220 */ /* 0x004fca0000400000 */
[----:B------:R-:W-:-:S04]  /*1d9f0*/  F2FP.F16.F32.PACK_AB R3, RZ, R3 ;  /* 0x00000003ff03723e */ /* 0x000fc800000000ff */
[----:B------:R-:W-:Y:S02]  /*1da00*/  PRMT R12, R3, 0x7610, R12 ;  /* 0x00007610030c7816 */ /* 0x000fe4000000000c */
[----:B------:R-:W2:Y:S01]  /*1da10*/  LDL.LU R3, [R1+0x90] ;  /* 0x0000900001037983 */ /* 0x000ea20000300800 */
[----:B------:R-:W-:-:S13]  /*1da20*/  ISETP.GT.AND P4, PT, R0, 0x40, P3 ;  /* 0x000000400000780c */ /* 0x000fda0001f84270 */
[----:B------:R0:W-:Y:S01]  /*1da30*/  @P4 STG.E.U16 desc[UR44][R4.64+0x80], R10 ;  /* 0x0000800a04004986 */ /* 0x0001e2000c10152c */
[----:B--2---:R-:W-:-:S05]  /*1da40*/  FMUL R3, R3, R2 ;  /* 0x0000000203037220 */ /* 0x004fca0000400000 */
[----:B0-----:R-:W-:Y:S02]  /*1da50*/  F2FP.F16.F32.PACK_AB R10, RZ, R3 ;  /* 0x00000003ff0a723e */ /* 0x001fe400000000ff */
[----:B------:R-:W2:Y:S01]  /*1da60*/  LDL.LU R3, [R1+0x98] ;  /* 0x0000980001037983 */ /* 0x000ea20000300800 */
[C---:B------:R-:W-:Y:S02]  /*1da70*/  ISETP.GT.AND P5, PT, R0.reuse, 0x41, P3 ;  /* 0x000000410000780c */ /* 0x040fe40001fa4270 */
[C---:B------:R-:W-:Y:S01]  /*1da80*/  ISETP.GT.AND P0, PT, R0.reuse, 0x40, P2 ;  /* 0x000000400000780c */ /* 0x040fe20001704270 */
[-C--:B---3--:R-:W-:Y:S01]  /*1da90*/  FMUL R9, R9, R2.reuse ;  /* 0x0000000209097220 */ /* 0x088fe20000400000 */
[C---:B------:R-:W-:Y:S01]  /*1daa0*/  ISETP.GT.AND P1, PT, R0.reuse, 0x41, P2 ;  /* 0x000000410000780c */ /* 0x040fe20001724270 */
[----:B------:R-:W-:Y:S01]  /*1dab0*/  FMUL R11, R11, R2 ;  /* 0x000000020b0b7220 */ /* 0x000fe20000400000 */
[----:B------:R-:W-:Y:S02]  /*1dac0*/  ISETP.GT.AND P4, PT, R0, 0x48, P3 ;  /* 0x000000480000780c */ /* 0x000fe40001f84270 */
[----:B------:R-:W-:-:S05]  /*1dad0*/  F2FP.F16.F32.PACK_AB R9, RZ, R9 ;  /* 0x00000009ff09723e */ /* 0x000fca00000000ff */
[----:B------:R0:W-:Y:S01]  /*1dae0*/  @P5 STG.E.U16 desc[UR44][R4.64+0x82], R8 ;  /* 0x0000820804005986 */ /* 0x0001e2000c10152c */
[----:B------:R-:W-:-:S03]  /*1daf0*/  ISETP.GT.AND P5, PT, R0, 0x49, P3 ;  /* 0x000000490000780c */ /* 0x000fc60001fa4270 */
[----:B------:R1:W-:Y:S01]  /*1db00*/  @P0 STG.E.U16 desc[UR44][R6.64+0x80], R12 ;  /* 0x0000800c06000986 */ /* 0x0003e2000c10152c */
[----:B------:R-:W-:Y:S02]  /*1db10*/  ISETP.GT.AND P0, PT, R0, 0x48, P2 ;  /* 0x000000480000780c */ /* 0x000fe40001704270 */
[----:B------:R-:W-:Y:S02]  /*1db20*/  F2FP.F16.F32.PACK_AB R11, RZ, R11 ;  /* 0x0000000bff0b723e */ /* 0x000fe400000000ff */
[----:B0-----:R-:W-:-:S03]  /*1db30*/  PRMT R8, R10, 0x7610, R8 ;  /* 0x000076100a087816 */ /* 0x001fc60000000008 */
[----:B------:R-:W-:Y:S01]  /*1db40*/  @P1 STG.E.U16 desc[UR44][R6.64+0x82], R11 ;  /* 0x0000820b06001986 */ /* 0x000fe2000c10152c */
[----:B-1----:R-:W-:Y:S02]  /*1db50*/  PRMT R12, R9, 0x7610, R12 ;  /* 0x00007610090c7816 */ /* 0x002fe4000000000c */
[C---:B------:R-:W-:Y:S01]  /*1db60*/  ISETP.GT.AND P1, PT, R0.reuse, 0x49, P2 ;  /* 0x000000490000780c */ /* 0x040fe20001724270 */
[----:B------:R0:W-:Y:S01]  /*1db70*/  @P4 STG.E.U16 desc[UR44][R4.64+0x90], R8 ;  /* 0x0000900804004986 */ /* 0x0001e2000c10152c */
[----:B------:R-:W-:-:S03]  /*1db80*/  ISETP.GT.AND P4, PT, R0, 0x50, P3 ;  /* 0x000000500000780c */ /* 0x000fc60001f84270 */
[----:B------:R1:W-:Y:S01]  /*1db90*/  @P5 STG.E.U16 desc[UR44][R4.64+0x92], R12 ;  /* 0x0000920c04005986 */ /* 0x0003e2000c10152c */
[----:B0-----:R-:W-:Y:S01]  /*1dba0*/  FMUL R8, R233, R2 ;  /* 0x00000002e9087220 */ /* 0x001fe20000400000 */
[----:B------:R-:W-:-:S04]  /*1dbb0*/  ISETP.GT.AND P5, PT, R0, 0x51, P3 ;  /* 0x000000510000780c */ /* 0x000fc80001fa4270 */
[----:B------:R-:W-:-:S04]  /*1dbc0*/  F2FP.F16.F32.PACK_AB R8, RZ, R8 ;  /* 0x00000008ff08723e */ /* 0x000fc800000000ff */
[----:B-1----:R-:W-:Y:S02]  /*1dbd0*/  PRMT R12, R8, 0x7610, R12 ;  /* 0x00007610080c7816 */ /* 0x002fe4000000000c */
[----:B------:R-:W-:Y:S01]  /*1dbe0*/  ISETP.GT.AND P6, PT, R0, 0x71, P3 ;  /* 0x000000710000780c */ /* 0x000fe20001fc4270 */
[----:B--2---:R-:W-:-:S05]  /*1dbf0*/  FMUL R3, R3, R2 ;  /* 0x0000000203037220 */ /* 0x004fca0000400000 */
[----:B------:R-:W-:Y:S01]  /*1dc00*/  F2FP.F16.F32.PACK_AB R10, RZ, R3 ;  /* 0x00000003ff0a723e */ /* 0x000fe200000000ff */
[----:B------:R-:W-:-:S05]  /*1dc10*/  FMUL R3, R235, R2 ;  /* 0x00000002eb037220 */ /* 0x000fca0000400000 */
[----:B------:R-:W-:Y:S01]  /*1dc20*/  F2FP.F16.F32.PACK_AB R9, RZ, R3 ;  /* 0x00000003ff09723e */ /* 0x000fe200000000ff */
[-C--:B------:R-:W-:Y:S01]  /*1dc30*/  FMUL R3, R234, R2.reuse ;  /* 0x00000002ea037220 */ /* 0x080fe20000400000 */
[----:B------:R0:W-:Y:S04]  /*1dc40*/  @P0 STG.E.U16 desc[UR44][R6.64+0x90], R10 ;  /* 0x0000900a06000986 */ /* 0x0001e8000c10152c */
[----:B------:R-:W-:Y:S02]  /*1dc50*/  F2FP.F16.F32.PACK_AB R3, RZ, R3 ;  /* 0x00000003ff03723e */ /* 0x000fe400000000ff */
[----:B------:R-:W-:Y:S01]  /*1dc60*/  PRMT R11, R9, 0x7610, R11 ;  /* 0x00007610090b7816 */ /* 0x000fe2000000000b */
[-C--:B------:R-:W-:Y:S01]  /*1dc70*/  FMUL R9, R232, R2.reuse ;  /* 0x00000002e8097220 */ /* 0x080fe20000400000 */
[----:B0-----:R-:W-:Y:S01]  /*1dc80*/  PRMT R10, R3, 0x7610, R10 ;  /* 0x00007610030a7816 */ /* 0x001fe2000000000a */
[----:B------:R-:W-:-:S02]  /*1dc90*/  FMUL R3, R231, R2 ;  /* 0x00000002e7037220 */ /* 0x000fc40000400000 */
[----:B------:R0:W-:Y:S01]  /*1dca0*/  @P1 STG.E.U16 desc[UR44][R6.64+0x92], R11 ;  /* 0x0000920b06001986 */ /* 0x0001e2000c10152c */
[----:B------:R-:W-:Y:S02]  /*1dcb0*/  ISETP.GT.AND P1, PT, R0, 0x50, P2 ;  /* 0x000000500000780c */ /* 0x000fe40001724270 */
[----:B------:R-:W-:Y:S02]  /*1dcc0*/  F2FP.F16.F32.PACK_AB R9, RZ, R9 ;  /* 0x00000009ff09723e */ /* 0x000fe400000000ff */
[----:B------:R-:W-:Y:S01]  /*1dcd0*/  F2FP.F16.F32.PACK_AB R8, RZ, R3 ;  /* 0x00000003ff08723e */ /* 0x000fe200000000ff */
[----:B------:R-:W-:Y:S01]  /*1dce0*/  FMUL R3, R230, R2 ;  /* 0x00000002e6037220 */ /* 0x000fe20000400000 */
[C---:B------:R-:W-:Y:S01]  /*1dcf0*/  ISETP.GT.AND P0, PT, R0.reuse, 0x51, P2 ;  /* 0x000000510000780c */ /* 0x040fe20001704270 */
[----:B------:R1:W-:Y:S01]  /*1dd00*/  @P4 STG.E.U16 desc[UR44][R4.64+0xa0], R10 ;  /* 0x0000a00a04004986 */ /* 0x0003e2000c10152c */
[----:B------:R-:W-:Y:S02]  /*1dd10*/  ISETP.GT.AND P4, PT, R0, 0x58, P3 ;  /* 0x000000580000780c */ /* 0x000fe40001f84270 */
[----:B0-----:R-:W-:-:S02]  /*1dd20*/  PRMT R11, R9, 0x7610, R11 ;  /* 0x00007610090b7816 */ /* 0x001fc4000000000b */
[----:B------:R-:W-:Y:S01]  /*1dd30*/  F2FP.F16.F32.PACK_AB R9, RZ, R3 ;  /* 0x00000003ff09723e */ /* 0x000fe200000000ff */
[-C--:B------:R-:W-:Y:S01]  /*1dd40*/  FMUL R3, R228, R2.reuse ;  /* 0x00000002e4037220 */ /* 0x080fe20000400000 */
[----:B------:R-:W-:Y:S01]  /*1dd50*/  PRMT R13, R8, 0x7610, R13 ;  /* 0x00007610080d7816 */ /* 0x000fe2000000000d */
[----:B------:R-:W-:Y:S01]  /*1dd60*/  FMUL R8, R229, R2 ;  /* 0x00000002e5087220 */ /* 0x000fe20000400000 */
[----:B------:R-:W-:Y:S01]  /*1dd70*/  @P5 STG.E.U16 desc[UR44][R4.64+0xa2], R12 ;  /* 0x0000a20c04005986 */ /* 0x000fe2000c10152c */
[----:B------:R-:W-:Y:S02]  /*1dd80*/  ISETP.GT.AND P5, PT, R0, 0x59, P3 ;  /* 0x000000590000780c */ /* 0x000fe40001fa4270 */
[----:B------:R-:W-:Y:S01]  /*1dd90*/  F2FP.F16.F32.PACK_AB R3, RZ, R3 ;  /* 0x00000003ff03723e */ /* 0x000fe200000000ff */
[----:B------:R0:W-:Y:S01]  /*1dda0*/  @P1 STG.E.U16 desc[UR44][R6.64+0xa0], R11 ;  /* 0x0000a00b06001986 */ /* 0x0001e2000c10152c */
[----:B-1----:R-:W-:Y:S01]  /*1ddb0*/  F2FP.F16.F32.PACK_AB R10, RZ, R8 ;  /* 0x00000008ff0a723e */ /* 0x002fe200000000ff */
[----:B------:R-:W-:-:S02]  /*1ddc0*/  FMUL R8, R227, R2 ;  /* 0x00000002e3087220 */ /* 0x000fc40000400000 */
[----:B------:R-:W-:Y:S01]  /*1ddd0*/  @P0 STG.E.U16 desc[UR44][R6.64+0xa2], R13 ;  /* 0x0000a20d06000986 */ /* 0x000fe2000c10152c */
[C---:B------:R-:W-:Y:S02]  /*1dde0*/  ISETP.GT.AND P0, PT, R0.reuse, 0x58, P2 ;  /* 0x000000580000780c */ /* 0x040fe40001704270 */
[C---:B------:R-:W-:Y:S01]  /*1ddf0*/  ISETP.GT.AND P1, PT, R0.reuse, 0x59, P2 ;  /* 0x000000590000780c */ /* 0x040fe20001724270 */
[----:B------:R1:W-:Y:S01]  /*1de00*/  @P4 STG.E.U16 desc[UR44][R4.64+0xb0], R9 ;  /* 0x0000b00904004986 */ /* 0x0003e2000c10152c */
[----:B------:R-:W-:Y:S02]  /*1de10*/  ISETP.GT.AND P4, PT, R0, 0x60, P3 ;  /* 0x000000600000780c */ /* 0x000fe40001f84270 */
[----:B0-----:R-:W-:Y:S01]  /*1de20*/  PRMT R11, R3, 0x7610, R11 ;  /* 0x00007610030b7816 */ /* 0x001fe2000000000b */
[----:B------:R-:W-:Y:S01]  /*1de30*/  FMUL R3, R226, R2 ;  /* 0x00000002e2037220 */ /* 0x000fe20000400000 */
[----:B------:R-:W-:Y:S01]  /*1de40*/  F2FP.F16.F32.PACK_AB R8, RZ, R8 ;  /* 0x00000008ff08723e */ /* 0x000fe200000000ff */
[----:B------:R0:W-:Y:S03]  /*1de50*/  @P5 STG.E.U16 desc[UR44][R4.64+0xb2], R10 ;  /* 0x0000b20a04005986 */ /* 0x0001e6000c10152c */
[----:B-1----:R-:W-:Y:S01]  /*1de60*/  F2FP.F16.F32.PACK_AB R9, RZ, R3 ;  /* 0x00000003ff09723e */ /* 0x002fe200000000ff */
[-C--:B------:R-:W-:Y:S01]  /*1de70*/  FMUL R3, R225, R2.reuse ;  /* 0x00000002e1037220 */ /* 0x080fe20000400000 */
[----:B------:R-:W-:Y:S01]  /*1de80*/  PRMT R12, R8, 0x7610, R12 ;  /* 0x00007610080c7816 */ /* 0x000fe2000000000c */
[----:B------:R-:W-:Y:S01]  /*1de90*/  FMUL R8, R224, R2 ;  /* 0x00000002e0087220 */ /* 0x000fe20000400000 */
[----:B------:R1:W-:Y:S01]  /*1dea0*/  @P0 STG.E.U16 desc[UR44][R6.64+0xb0], R11 ;  /* 0x0000b00b06000986 */ /* 0x0003e2000c10152c */
[----:B0-----:R-:W-:-:S02]  /*1deb0*/  PRMT R10, R9, 0x7610, R10 ;  /* 0x00007610090a7816 */ /* 0x001fc4000000000a */
[----:B------:R-:W-:Y:S01]  /*1dec0*/  F2FP.F16.F32.PACK_AB R3, RZ, R3 ;  /* 0x00000003ff03723e */ /* 0x000fe200000000ff */
[----:B------:R0:W-:Y:S01]  /*1ded0*/  @P1 STG.E.U16 desc[UR44][R6.64+0xb2], R12 ;  /* 0x0000b20c06001986 */ /* 0x0001e2000c10152c */
[C---:B------:R-:W-:Y:S01]  /*1dee0*/  ISETP.GT.AND P5, PT, R0.reuse, 0x61, P3 ;  /* 0x000000610000780c */ /* 0x040fe20001fa4270 */
[-C--:B------:R-:W-:Y:S01]  /*1def0*/  FMUL R9, R223, R2.reuse ;  /* 0x00000002df097220 */ /* 0x080fe20000400000 */
[C---:B------:R-:W-:Y:S01]  /*1df00*/  ISETP.GT.AND P1, PT, R0.reuse, 0x60, P2 ;  /* 0x000000600000780c */ /* 0x040fe20001724270 */
[----:B------:R-:W-:Y:S01]  /*1df10*/  @P4 STG.E.U16 desc[UR44][R4.64+0xc0], R10 ;  /* 0x0000c00a04004986 */ /* 0x000fe2000c10152c */
[----:B------:R-:W-:Y:S02]  /*1df20*/  ISETP.GT.AND P4, PT, R0, 0x61, P2 ;  /* 0x000000610000780c */ /* 0x000fe40001784270 */
[----:B-1----:R-:W-:Y:S01]  /*1df30*/  PRMT R11, R3, 0x7610, R11 ;  /* 0x00007610030b7816 */ /* 0x002fe2000000000b */
[----:B------:R-:W-:Y:S01]  /*1df40*/  FMUL R3, R222, R2 ;  /* 0x00000002de037220 */ /* 0x000fe20000400000 */
[----:B------:R-:W-:-:S02]  /*1df50*/  F2FP.F16.F32.PACK_AB R8, RZ, R8 ;  /* 0x00000008ff08723e */ /* 0x000fc400000000ff */
[----:B------:R-:W-:Y:S02]  /*1df60*/  F2FP.F16.F32.PACK_AB R9, RZ, R9 ;  /* 0x00000009ff09723e */ /* 0x000fe400000000ff */
[----:B0-----:R-:W-:Y:S02]  /*1df70*/  PRMT R12, R8, 0x7610, R12 ;  /* 0x00007610080c7816 */ /* 0x001fe4000000000c */
[----:B------:R-:W-:Y:S01]  /*1df80*/  F2FP.F16.F32.PACK_AB R8, RZ, R3 ;  /* 0x00000003ff08723e */ /* 0x000fe200000000ff */
[-C--:B------:R-:W-:Y:S01]  /*1df90*/  FMUL R3, R221, R2.reuse ;  /* 0x00000002dd037220 */ /* 0x080fe20000400000 */
[----:B------:R-:W-:Y:S01]  /*1dfa0*/  PRMT R13, R9, 0x7610, R13 ;  /* 0x00007610090d7816 */ /* 0x000fe2000000000d */
[----:B------:R0:W-:Y:S01]  /*1dfb0*/  @P5 STG.E.U16 desc[UR44][R4.64+0xc2], R11 ;  /* 0x0000c20b04005986 */ /* 0x0001e2000c10152c */
[----:B------:R-:W-:Y:S02]  /*1dfc0*/  ISETP.GT.AND P0, PT, R0, 0x68, P3 ;  /* 0x000000680000780c */ /* 0x000fe40001f04270 */
[----:B------:R-:W-:Y:S01]  /*1dfd0*/  F2FP.F16.F32.PACK_AB R9, RZ, R3 ;  /* 0x00000003ff09723e */ /* 0x000fe200000000ff */
[----:B------:R1:W-:Y:S01]  /*1dfe0*/  @P1 STG.E.U16 desc[UR44][R6.64+0xc0], R12 ;  /* 0x0000c00c06001986 */ /* 0x0003e2000c10152c */
[----:B------:R-:W-:-:S03]  /*1dff0*/  FMUL R3, R219, R2 ;  /* 0x00000002db037220 */ /* 0x000fc60000400000 */
[----:B------:R-:W-:Y:S01]  /*1e000*/  @P4 STG.E.U16 desc[UR44][R6.64+0xc2], R13 ;  /* 0x0000c20d06004986 */ /* 0x000fe2000c10152c */
[----:B------:R-:W-:Y:S02]  /*1e010*/  ISETP.GT.AND P4, PT, R0, 0x69, P3 ;  /* 0x000000690000780c */ /* 0x000fe40001f84270 */
[----:B------:R-:W-:Y:S01]  /*1e020*/  PRMT R14, R8, 0x7610, R14 ;  /* 0x00007610080e7816 */ /* 0x000fe2000000000e */
[-C--:B------:R-:W-:Y:S01]  /*1e030*/  FMUL R8, R220, R2.reuse ;  /* 0x00000002dc087220 */ /* 0x080fe20000400000 */
[----:B------:R-:W-:Y:S02]  /*1e040*/  F2FP.F16.F32.PACK_AB R3, RZ, R3 ;  /* 0x00000003ff03723e */ /* 0x000fe400000000ff */
[----:B------:R-:W-:Y:S01]  /*1e050*/  ISETP.GT.AND P1, PT, R0, 0x68, P2 ;  /* 0x000000680000780c */ /* 0x000fe20001724270 */
[----:B------:R-:W-:Y:S01]  /*1e060*/  @P0 STG.E.U16 desc[UR44][R4.64+0xd0], R14 ;  /* 0x0000d00e04000986 */ /* 0x000fe2000c10152c */
[----:B0-----:R-:W-:Y:S01]  /*1e070*/  PRMT R11, R3, 0x7610, R11 ;  /* 0x00007610030b7816 */ /* 0x001fe2000000000b */
[----:B------:R-:W-:Y:S01]  /*1e080*/  FMUL R3, R217, R2 ;  /* 0x00000002d9037220 */ /* 0x000fe20000400000 */
[----:B------:R-:W-:Y:S01]  /*1e090*/  F2FP.F16.F32.PACK_AB R10, RZ, R8 ;  /* 0x00000008ff0a723e */ /* 0x000fe200000000ff */
[----:B------:R-:W-:Y:S01]  /*1e0a0*/  FMUL R8, R218, R2 ;  /* 0x00000002da087220 */ /* 0x000fe20000400000 */
[C---:B------:R-:W-:Y:S01]  /*1e0b0*/  ISETP.GT.AND P0, PT, R0.reuse, 0x69, P2 ;  /* 0x000000690000780c */ /* 0x040fe20001704270 */
[----:B------:R0:W-:Y:S01]  /*1e0c0*/  @P4 STG.E.U16 desc[UR44][R4.64+0xd2], R9 ;  /* 0x0000d20904004986 */ /* 0x0001e2000c10152c */
[----:B------:R-:W-:-:S02]  /*1e0d0*/  ISETP.GT.AND P5, PT, R0, 0x70, P3 ;  /* 0x000000700000780c */ /* 0x000fc40001fa4270 */
[----:B------:R-:W-:-:S04]  /*1e0e0*/  F2FP.F16.F32.PACK_AB R8, RZ, R8 ;  /* 0x00000008ff08723e */ /* 0x000fc800000000ff */
[----:B-1----:R-:W-:Y:S02]  /*1e0f0*/  PRMT R12, R8, 0x7610, R12 ;  /* 0x00007610080c7816 */ /* 0x002fe4000000000c */
[----:B0-----:R-:W-:Y:S01]  /*1e100*/  F2FP.F16.F32.PACK_AB R9, RZ, R3 ;  /* 0x00000003ff09723e */ /* 0x001fe200000000ff */
[-C--:B------:R-:W-:Y:S01]  /*1e110*/  FMUL R3, R216, R2.reuse ;  /* 0x00000002d8037220 */ /* 0x080fe20000400000 */
[----:B------:R-:W-:Y:S01]  /*1e120*/  FMUL R8, R215, R2 ;  /* 0x00000002d7087220 */ /* 0x000fe20000400000 */
[----:B------:R0:W-:Y:S03]  /*1e130*/  @P1 STG.E.U16 desc[UR44][R6.64+0xd0], R10 ;  /* 0x0000d00a06001986 */ /* 0x0001e6000c10152c */
[----:B------:R-:W-:Y:S01]  /*1e140*/  F2FP.F16.F32.PACK_AB R3, RZ, R3 ;  /* 0x00000003ff03723e */ /* 0x000fe200000000ff */
[----:B------:R1:W-:Y:S01]  /*1e150*/  @P0 STG.E.U16 desc[UR44][R6.64+0xd2], R11 ;  /* 0x0000d20b06000986 */ /* 0x0003e2000c10152c */
[----:B------:R-:W-:-:S02]  /*1e160*/  ISETP.GT.AND P1, PT, R0, 0x70, P2 ;  /* 0x000000700000780c */ /* 0x000fc40001724270 */
[----:B------:R-:W-:Y:S01]  /*1e170*/  F2FP.F16.F32.PACK_AB R8, RZ, R8 ;  /* 0x00000008ff08723e */ /* 0x000fe200000000ff */
[----:B------:R2:W-:Y:S01]  /*1e180*/  @P5 STG.E.U16 desc[UR44][R4.64+0xe0], R12 ;  /* 0x0000e00c04005986 */ /* 0x0005e2000c10152c */
[----:B0-----:R-:W-:Y:S01]  /*1e190*/  PRMT R10, R9, 0x7610, R10 ;  /* 0x00007610090a7816 */ /* 0x001fe2000000000a */
[-C--:B------:R-:W-:Y:S01]  /*1e1a0*/  FMUL R9, R214, R2.reuse ;  /* 0x00000002d6097220 */ /* 0x080fe20000400000 */
[----:B-1----:R-:W-:Y:S01]  /*1e1b0*/  PRMT R11, R3, 0x7610, R11 ;  /* 0x00007610030b7816 */ /* 0x002fe2000000000b */
[----:B------:R-:W-:-:S03]  /*1e1c0*/  FMUL R3, R213, R2 ;  /* 0x00000002d5037220 */ /* 0x000fc60000400000 */
[----:B------:R-:W-:Y:S02]  /*1e1d0*/  F2FP.F16.F32.PACK_AB R9, RZ, R9 ;  /* 0x00000009ff09723e */ /* 0x000fe400000000ff */
[----:B--2---:R-:W-:Y:S02]  /*1e1e0*/  PRMT R12, R8, 0x7610, R12 ;  /* 0x00007610080c7816 */ /* 0x004fe4000000000c */
[----:B------:R-:W-:Y:S01]  /*1e1f0*/  F2FP.F16.F32.PACK_AB R8, RZ, R3 ;  /* 0x00000003ff08723e */ /* 0x000fe200000000ff */
[----:B------:R-:W-:Y:S01]  /*1e200*/  FMUL R3, R212, R2 ;  /* 0x00000002d4037220 */ /* 0x000fe20000400000 */
[C---:B------:R-:W-:Y:S02]  /*1e210*/  ISETP.GT.AND P4, PT, R0.reuse, 0x71, P2 ;  /* 0x000000710000780c */ /* 0x040fe40001784270 */
[----:B------:R-:W-:Y:S01]  /*1e220*/  ISETP.GT.AND P5, PT, R0, 0x78, P3 ;  /* 0x000000780000780c */ /* 0x000fe20001fa4270 */
[----:B------:R0:W-:Y:S01]  /*1e230*/  @P6 STG.E.U16 desc[UR44][R4.64+0xe2], R10 ;  /* 0x0000e20a04006986 */ /* 0x0001e2000c10152c */
[----:B------:R-:W-:-:S02]  /*1e240*/  PRMT R13, R9, 0x7610, R13 ;  /* 0x00007610090d7816 */ /* 0x000fc4000000000d */
[----:B------:R-:W-:Y:S01]  /*1e250*/  F2FP.F16.F32.PACK_AB R9, RZ, R3 ;  /* 0x00000003ff09723e */ /* 0x000fe200000000ff */
[----:B------:R1:W-:Y:S01]  /*1e260*/  @P1 STG.E.U16 desc[UR44][R6.64+0xe0], R11 ;  /* 0x0000e00b06001986 */ /* 0x0003e2000c10152c */
[----:B------:R-:W-:Y:S01]  /*1e270*/  ISETP.GT.AND P0, PT, R0, 0x79, P3 ;  /* 0x000000790000780c */ /* 0x000fe20001f04270 */
[-C--:B------:R-:W-:Y:S01]  /*1e280*/  FMUL R3, R210, R2.reuse ;  /* 0x00000002d2037220 */ /* 0x080fe20000400000 */
[----:B------:R-:W-:Y:S02]  /*1e290*/  ISETP.GT.AND P1, PT, R0, 0x78, P2 ;  /* 0x000000780000780c */ /* 0x000fe40001724270 */
[----:B------:R-:W-:Y:S01]  /*1e2a0*/  PRMT R14, R8, 0x7610, R14 ;  /* 0x00007610080e7816 */ /* 0x000fe2000000000e */
[----:B------:R-:W-:Y:S01]  /*1e2b0*/  FMUL R8, R211, R2 ;  /* 0x00000002d3087220 */ /* 0x000fe20000400000 */
[----:B------:R-:W-:Y:S01]  /*1e2c0*/  F2FP.F16.F32.PACK_AB R3, RZ, R3 ;  /* 0x00000003ff03723e */ /* 0x000fe200000000ff */
[----:B------:R2:W-:Y:S01]  /*1e2d0*/  @P4 STG.E.U16 desc[UR44][R6.64+0xe2], R12 ;  /* 0x0000e20c06004986 */ /* 0x0005e2000c10152c */
[----:B------:R-:W-:-:S02]  /*1e2e0*/  ISETP.GT.AND P4, PT, R0, 0x79, P2 ;  /* 0x000000790000780c */ /* 0x000fc40001784270 */
[----:B0-----:R-:W-:Y:S01]  /*1e2f0*/  F2FP.F16.F32.PACK_AB R10, RZ, R8 ;  /* 0x00000008ff0a723e */ /* 0x001fe200000000ff */
[----:B------:R-:W-:Y:S01]  /*1e300*/  @P5 STG.E.U16 desc[UR44][R4.64+0xf0], R13 ;  /* 0x0000f00d04005986 */ /* 0x000fe2000c10152c */
[----:B-1----:R-:W-:Y:S01]  /*1e310*/  PRMT R11, R3, 0x7610, R11 ;  /* 0x00007610030b7816 */ /* 0x002fe2000000000b */
[-C--:B------:R-:W-:Y:S01]  /*1e320*/  FMUL R3, R208, R2.reuse ;  /* 0x00000002d0037220 */ /* 0x080fe20000400000 */
[----:B------:R-:W-:Y:S01]  /*1e330*/  FMUL R8, R209, R2 ;  /* 0x00000002d1087220 */ /* 0x000fe20000400000 */
[C---:B------:R-:W-:Y:S01]  /*1e340*/  ISETP.GT.AND P5, PT, R0.reuse, 0x80, P3 ;  /* 0x000000800000780c */ /* 0x040fe20001fa4270 */
[----:B------:R-:W-:Y:S01]  /*1e350*/  @P0 STG.E.U16 desc[UR44][R4.64+0xf2], R14 ;  /* 0x0000f20e04000986 */ /* 0x000fe2000c10152c */
[----:B------:R-:W-:-:S03]  /*1e360*/  ISETP.GT.AND P6, PT, R0, 0x81, P3 ;  /* 0x000000810000780c */ /* 0x000fc60001fc4270 */
[----:B------:R0:W-:Y:S01]  /*1e370*/  @P1 STG.E.U16 desc[UR44][R6.64+0xf0], R9 ;  /* 0x0000f00906001986 */ /* 0x0001e2000c10152c */
[----:B------:R-:W-:-:S04]  /*1e380*/  F2FP.F16.F32.PACK_AB R8, RZ, R8 ;  /* 0x00000008ff08723e */ /* 0x000fc800000000ff */
[----:B--2---:R-:W-:Y:S01]  /*1e390*/  PRMT R12, R8, 0x7610, R12 ;  /* 0x00007610080c7816 */ /* 0x004fe2000000000c */
[-C--:B------:R-:W-:Y:S01]  /*1e3a0*/  FMUL R8, R206, R2.reuse ;  /* 0x00000002ce087220 */ /* 0x080fe20000400000 */
[----:B0-----:R-:W-:Y:S01]  /*1e3b0*/  F2FP.F16.F32.PACK_AB R9, RZ, R3 ;  /* 0x00000003ff09723e */ /* 0x001fe200000000ff */
[----:B------:R-:W-:Y:S01]  /*1e3c0*/  FMUL R3, R207, R2 ;  /* 0x00000002cf037220 */ /* 0x000fe20000400000 */
[----:B------:R0:W-:Y:S01]  /*1e3d0*/  @P4 STG.E.U16 desc[UR44][R6.64+0xf2], R10 ;  /* 0x0000f20a06004986 */ /* 0x0001e2000c10152c */
[----:B------:R-:W-:-:S03]  /*1e3e0*/  ISETP.GT.AND P0, PT, R0, 0x80, P2 ;  /* 0x000000800000780c */ /* 0x000fc60001704270 */
[----:B------:R-:W-:Y:S01]  /*1e3f0*/  F2FP.F16.F32.PACK_AB R3, RZ, R3 ;  /* 0x00000003ff03723e */ /* 0x000fe200000000ff */
[----:B------:R1:W-:Y:S01]  /*1e400*/  @P5 STG.E.U16 desc[UR44][R4.64+0x100], R11 ;  /* 0x0001000b04005986 */ /* 0x0003e2000c10152c */
[----:B------:R-:W-:Y:S02]  /*1e410*/  ISETP.GT.AND P1, PT, R0, 0x81, P2 ;  /* 0x000000810000780c */ /* 0x000fe40001724270 */
[----:B------:R-:W-:Y:S01]  /*1e420*/  F2FP.F16.F32.PACK_AB R8, RZ, R8 ;  /* 0x00000008ff08723e */ /* 0x000fe200000000ff */
[----:B------:R2:W-:Y:S01]  /*1e430*/  @P6 STG.E.U16 desc[UR44][R4.64+0x102], R12 ;  /* 0x0001020c04006986 */ /* 0x0005e2000c10152c */
[----:B0-----:R-:W-:Y:S01]  /*1e440*/  PRMT R10, R9, 0x7610, R10 ;  /* 0x00007610090a7816 */ /* 0x001fe2000000000a */
[-C--:B------:R-:W-:Y:S01]  /*1e450*/  FMUL R9, R205, R2.reuse ;  /* 0x00000002cd097220 */ /* 0x080fe20000400000 */
[----:B-1----:R-:W-:Y:S01]  /*1e460*/  PRMT R11, R3, 0x7610, R11 ;  /* 0x00007610030b7816 */ /* 0x002fe2000000000b */
[----:B------:R-:W-:Y:S01]  /*1e470*/  FMUL R3, R204, R2 ;  /* 0x00000002cc037220 */ /* 0x000fe20000400000 */
[----:B------:R-:W-:-:S02]  /*1e480*/  ISETP.GT.AND P4, PT, R0, 0x88, P3 ;  /* 0x000000880000780c */ /* 0x000fc40001f84270 */
[----:B--2---:R-:W-:Y:S02]  /*1e490*/  PRMT R12, R8, 0x7610, R12 ;  /* 0x00007610080c7816 */ /* 0x004fe4000000000c */
[----:B------:R-:W-:Y:S01]  /*1e4a0*/  F2FP.F16.F32.PACK_AB R8, RZ, R3 ;  /* 0x00000003ff08723e */ /* 0x000fe200000000ff */
[-C--:B------:R-:W-:Y:S01]  /*1e4b0*/  FMUL R3, R203, R2.reuse ;  /* 0x00000002cb037220 */ /* 0x080fe20000400000 */
[----:B------:R-:W-:Y:S02]  /*1e4c0*/  F2FP.F16.F32.PACK_AB R9, RZ, R9 ;  /* 0x00000009ff09723e */ /* 0x000fe400000000ff */
[C---:B------:R-:W-:Y:S01]  /*1e4d0*/  ISETP.GT.AND P5, PT, R0.reuse, 0x89, P3 ;  /* 0x000000890000780c */ /* 0x040fe20001fa4270 */
[----:B------:R0:W-:Y:S01]  /*1e4e0*/  @P0 STG.E.U16 desc[UR44][R6.64+0x100], R10 ;  /* 0x0001000a06000986 */ /* 0x0001e2000c10152c */
[----:B------:R-:W-:Y:S02]  /*1e4f0*/  PRMT R13, R9, 0x7610, R13 ;  /* 0x00007610090d7816 */ /* 0x000fe4000000000d */
[----:B------:R-:W-:Y:S01]  /*1e500*/  F2FP.F16.F32.PACK_AB R9, RZ, R3 ;  /* 0x00000003ff09723e */ /* 0x000fe200000000ff */
[----:B------:R1:W-:Y:S01]  /*1e510*/  @P1 STG.E.U16 desc[UR44][R6.64+0x102], R11 ;  /* 0x0001020b06001986 */ /* 0x0003e2000c10152c */
[C---:B------:R-:W-:Y:S01]  /*1e520*/  ISETP.GT.AND P0, PT, R0.reuse, 0x88, P2 ;  /* 0x000000880000780c */ /* 0x040fe20001704270 */
[----:B------:R-:W-:Y:S01]  /*1e530*/  FMUL R3, R201, R2 ;  /* 0x00000002c9037220 */ /* 0x000fe20000400000 */
[----:B------:R-:W-:-:S02]  /*1e540*/  ISETP.GT.AND P1, PT, R0, 0x89, P2 ;  /* 0x000000890000780c */ /* 0x000fc40001724270 */
[----:B------:R-:W-:Y:S01]  /*1e550*/  PRMT R14, R8, 0x7610, R14 ;  /* 0x00007610080e7816 */ /* 0x000fe2000000000e */
[----:B------:R-:W-:Y:S01]  /*1e560*/  FMUL R8, R202, R2 ;  /* 0x00000002ca087220 */ /* 0x000fe20000400000 */
[----:B------:R-:W-:Y:S01]  /*1e570*/  F2FP.F16.F32.PACK_AB R3, RZ, R3 ;  /* 0x00000003ff03723e */ /* 0x000fe200000000ff */
[----:B------:R2:W-:Y:S01]  /*1e580*/  @P4 STG.E.U16 desc[UR44][R4.64+0x110], R12 ;  /* 0x0001100c04004986 */ /* 0x0005e2000c10152c */
[----:B------:R-:W-:Y:S02]  /*1e590*/  ISETP.GT.AND P4, PT, R0, 0x90, P3 ;  /* 0x000000900000780c */ /* 0x000fe40001f84270 */
        /* <DEDUP_REMOVED lines=9> */
[----:B------:R-:W-:Y:S02]  /*1e630*/  F2FP.F16.F32.PACK_AB R8, RZ, R8 ;  /* 0x00000008ff08723e */ /* 0x000fe400000000ff */
[----:B------:R-:W-:Y:S01]  /*1e640*/  ISETP.GT.AND P1, PT, R0, 0x91, P2 ;  /* 0x000000910000780c */ /* 0x000fe20001724270 */
[----:B------:R1:W-:Y:S01]  /*1e650*/  @P4 STG.E.U16 desc[UR44][R4.64+0x120], R10 ;  /* 0x0001200a04004986 */ /* 0x0003e2000c10152c */
[----:B--2---:R-:W-:Y:S01]  /*1e660*/  PRMT R12, R8, 0x7610, R12 ;  /* 0x00007610080c7816 */ /* 0x004fe2000000000c */
[-C--:B------:R-:W-:Y:S01]  /*1e670*/  FMUL R8, R197, R2.reuse ;  /* 0x00000002c5087220 */ /* 0x080fe20000400000 */
[----:B0-----:R-:W-:Y:S01]  /*1e680*/  F2FP.F16.F32.PACK_AB R9, RZ, R3 ;  /* 0x00000003ff09723e */ /* 0x001fe200000000ff */
[----:B------:R-:W-:Y:S01]  /*1e690*/  FMUL R3, R198, R2 ;  /* 0x00000002c6037220 */ /* 0x000fe20000400000 */
[----:B------:R-:W-:Y:S01]  /*1e6a0*/  ISETP.GT.AND P4, PT, R0, 0x98, P3 ;  /* 0x000000980000780c */ /* 0x000fe20001f84270 */
[----:B------:R0:W-:Y:S03]  /*1e6b0*/  @P5 STG.E.U16 desc[UR44][R4.64+0x122], R11 ;  /* 0x0001220b04005986 */ /* 0x0001e6000c10152c */
[----:B------:R-:W-:-:S02]  /*1e6c0*/  F2FP.F16.F32.PACK_AB R3, RZ, R3 ;  /* 0x00000003ff03723e */ /* 0x000fc400000000ff */
[----:B-1----:R-:W-:Y:S01]  /*1e6d0*/  PRMT R10, R9, 0x7610, R10 ;  /* 0x00007610090a7816 */ /* 0x002fe2000000000a */
[----:B------:R-:W-:Y:S01]  /*1e6e0*/  FMUL R9, R196, R2 ;  /* 0x00000002c4097220 */ /* 0x000fe20000400000 */
[----:B------:R-:W-:Y:S01]  /*1e6f0*/  F2FP.F16.F32.PACK_AB R8, RZ, R8 ;  /* 0x00000008ff08723e */ /* 0x000fe200000000ff */
[----:B------:R1:W-:Y:S01]  /*1e700*/  @P0 STG.E.U16 desc[UR44][R6.64+0x120], R12 ;  /* 0x0001200c06000986 */ /* 0x0003e2000c10152c */
[----:B0-----:R-:W-:Y:S01]  /*1e710*/  PRMT R11, R3, 0x7610, R11 ;  /* 0x00007610030b7816 */ /* 0x001fe2000000000b */
[----:B------:R-:W-:Y:S01]  /*1e720*/  FMUL R3, R195, R2 ;  /* 0x00000002c3037220 */ /* 0x000fe20000400000 */
[C---:B------:R-:W-:Y:S01]  /*1e730*/  ISETP.GT.AND P5, PT, R0.reuse, 0x99, P3 ;  /* 0x000000990000780c */ /* 0x040fe20001fa4270 */
[----:B------:R0:W-:Y:S01]  /*1e740*/  @P1 STG.E.U16 desc[UR44][R6.64+0x122], R10 ;  /* 0x0001220a06001986 */ /* 0x0001e2000c10152c */
[----:B------:R-:W-:Y:S02]  /*1e750*/  ISETP.GT.AND P1, PT, R0, 0x98, P2 ;  /* 0x000000980000780c */ /* 0x000fe40001724270 */
[----:B------:R-:W-:-:S02]  /*1e760*/  F2FP.F16.F32.PACK_AB R9, RZ, R9 ;  /* 0x00000009ff09723e */ /* 0x000fc400000000ff */
[----:B-1----:R-:W-:Y:S02]  /*1e770*/  PRMT R12, R8, 0x7610, R12 ;  /* 0x00007610080c7816 */ /* 0x002fe4000000000c */
[----:B------:R-:W-:Y:S01]  /*1e780*/  F2FP.F16.F32.PACK_AB R8, RZ, R3 ;  /* 0x00000003ff08723e */ /* 0x000fe200000000ff */
[-C--:B------:R-:W-:Y:S01]  /*1e790*/  FMUL R3, R194, R2.reuse ;  /* 0x00000002c2037220 */ /* 0x080fe20000400000 */
[C---:B------:R-:W-:Y:S01]  /*1e7a0*/  ISETP.GT.AND P0, PT, R0.reuse, 0x99, P2 ;  /* 0x000000990000780c */ /* 0x040fe20001704270 */
[----:B------:R1:W-:Y:S01]  /*1e7b0*/  @P4 STG.E.U16 desc[UR44][R4.64+0x130], R11 ;  /* 0x0001300b04004986 */ /* 0x0003e2000c10152c */
[----:B------:R-:W-:Y:S02]  /*1e7c0*/  ISETP.GT.AND P4, PT, R0, 0xa0, P3 ;  /* 0x000000a00000780c */ /* 0x000fe40001f84270 */
[----:B------:R-:W-:Y:S02]  /*1e7d0*/  PRMT R13, R9, 0x7610, R13 ;  /* 0x00007610090d7816 */ /* 0x000fe4000000000d */
[----:B------:R-:W-:Y:S01]  /*1e7e0*/  F2FP.F16.F32.PACK_AB R9, RZ, R3 ;  /* 0x00000003ff09723e */ /* 0x000fe200000000ff */
[-C--:B------:R-:W-:Y:S01]  /*1e7f0*/  FMUL R3, R192, R2.reuse ;  /* 0x00000002c0037220 */ /* 0x080fe20000400000 */
[----:B------:R-:W-:Y:S01]  /*1e800*/  PRMT R14, R8, 0x7610, R14 ;  /* 0x00007610080e7816 */ /* 0x000fe2000000000e */
[----:B------:R-:W-:Y:S01]  /*1e810*/  FMUL R8, R193, R2 ;  /* 0x00000002c1087220 */ /* 0x000fe20000400000 */
[----:B------:R2:W-:Y:S01]  /*1e820*/  @P5 STG.E.U16 desc[UR44][R4.64+0x132], R12 ;  /* 0x0001320c04005986 */ /* 0x0005e2000c10152c */
[----:B------:R-:W-:-:S02]  /*1e830*/  ISETP.GT.AND P5, PT, R0, 0xa1, P3 ;  /* 0x000000a10000780c */ /* 0x000fc40001fa4270 */
[----:B------:R-:W-:Y:S01]  /*1e840*/  F2FP.F16.F32.PACK_AB R3, RZ, R3 ;  /* 0x00000003ff03723e */ /* 0x000fe200000000ff */
[----:B------:R-:W-:Y:S01]  /*1e850*/  @P1 STG.E.U16 desc[UR44][R6.64+0x130], R13 ;  /* 0x0001300d06001986 */ /* 0x000fe2000c10152c */
[----:B0-----:R-:W-:Y:S01]  /*1e860*/  F2FP.F16.F32.PACK_AB R10, RZ, R8 ;  /* 0x00000008ff0a723e */ /* 0x001fe200000000ff */
[-C--:B------:R-:W-:Y:S01]  /*1e870*/  FMUL R8, R191, R2.reuse ;  /* 0x00000002bf087220 */ /* 0x080fe20000400000 */
[----:B-1----:R-:W-:Y:S01]  /*1e880*/  PRMT R11, R3, 0x7610, R11 ;  /* 0x00007610030b7816 */ /* 0x002fe2000000000b */
[----:B------:R-:W-:Y:S01]  /*1e890*/  @P0 STG.E.U16 desc[UR44][R6.64+0x132], R14 ;  /* 0x0001320e06000986 */ /* 0x000fe2000c10152c */
[----:B------:R-:W-:Y:S01]  /*1e8a0*/  ISETP.GT.AND P0, PT, R0, 0xa0, P2 ;  /* 0x000000a00000780c */ /* 0x000fe20001704270 */
[----:B------:R-:W-:Y:S01]  /*1e8b0*/  FMUL R3, R190, R2 ;  /* 0x00000002be037220 */ /* 0x000fe20000400000 */
[C---:B------:R-:W-:Y:S01]  /*1e8c0*/  ISETP.GT.AND P1, PT, R0.reuse, 0xa1, P2 ;  /* 0x000000a10000780c */ /* 0x040fe20001724270 */
[----:B------:R0:W-:Y:S01]  /*1e8d0*/  @P4 STG.E.U16 desc[UR44][R4.64+0x140], R9 ;  /* 0x0001400904004986 */ /* 0x0001e2000c10152c */
[----:B------:R-:W-:-:S02]  /*1e8e0*/  ISETP.GT.AND P4, PT, R0, 0xa8, P3 ;  /* 0x000000a80000780c */ /* 0x000fc40001f84270 */
[----:B------:R-:W-:Y:S01]  /*1e8f0*/  F2FP.F16.F32.PACK_AB R8, RZ, R8 ;  /* 0x00000008ff08723e */ /* 0x000fe200000000ff */
[----:B------:R1:W-:Y:S03]  /*1e900*/  @P5 STG.E.U16 desc[UR44][R4.64+0x142], R10 ;  /* 0x0001420a04005986 */ /* 0x0003e6000c10152c */
[----:B--2---:R-:W-:Y:S02]  /*1e910*/  PRMT R12, R8, 0x7610, R12 ;  /* 0x00007610080c7816 */ /* 0x004fe4000000000c */
[----:B0-----:R-:W-:Y:S01]  /*1e920*/  F2FP.F16.F32.PACK_AB R9, RZ, R3 ;  /* 0x00000003ff09723e */ /* 0x001fe200000000ff */
[-C--:B------:R-:W-:Y:S01]  /*1e930*/  FMUL R3, R189, R2.reuse ;  /* 0x00000002bd037220 */ /* 0x080fe20000400000 */
[-C--:B------:R-:W-:Y:S02]  /*1e940*/  FMUL R8, R188, R2.reuse ;  /* 0x00000002bc087220 */ /* 0x080fe40000400000 */
[----:B-1----:R-:W-:Y:S01]  /*1e950*/  PRMT R10, R9, 0x7610, R10 ;  /* 0x00007610090a7816 */ /* 0x002fe2000000000a */
[----:B------:R0:W-:Y:S01]  /*1e960*/  @P0 STG.E.U16 desc[UR44][R6.64+0x140], R11 ;  /* 0x0001400b06000986 */ /* 0x0001e2000c10152c */
[----:B------:R-:W-:Y:S01]  /*1e970*/  F2FP.F16.F32.PACK_AB R3, RZ, R3 ;  /* 0x00000003ff03723e */ /* 0x000fe200000000ff */
[----:B------:R-:W-:Y:S01]  /*1e980*/  FMUL R9, R187, R2 ;  /* 0x00000002bb097220 */ /* 0x000fe20000400000 */
[C---:B------:R-:W-:Y:S01]  /*1e990*/  ISETP.GT.AND P5, PT, R0.reuse, 0xa9, P3 ;  /* 0x000000a90000780c */ /* 0x040fe20001fa4270 */
[----:B------:R1:W-:Y:S01]  /*1e9a0*/  @P1 STG.E.U16 desc[UR44][R6.64+0x142], R12 ;  /* 0x0001420c06001986 */ /* 0x0003e2000c10152c */
[----:B------:R-:W-:-:S03]  /*1e9b0*/  ISETP.GT.AND P1, PT, R0, 0xa8, P2 ;  /* 0x000000a80000780c */ /* 0x000fc60001724270 */
[----:B------:R-:W-:Y:S01]  /*1e9c0*/  @P4 STG.E.U16 desc[UR44][R4.64+0x150], R10 ;  /* 0x0001500a04004986 */ /* 0x000fe2000c10152c */
[----:B------:R-:W-:Y:S02]  /*1e9d0*/  ISETP.GT.AND P4, PT, R0, 0xa9, P2 ;  /* 0x000000a90000780c */ /* 0x000fe40001784270 */
[----:B------:R-:W-:Y:S02]  /*1e9e0*/  F2FP.F16.F32.PACK_AB R8, RZ, R8 ;  /* 0x00000008ff08723e */ /* 0x000fe400000000ff */
[----:B0-----:R-:W-:Y:S01]  /*1e9f0*/  PRMT R11, R3, 0x7610, R11 ;  /* 0x00007610030b7816 */ /* 0x001fe2000000000b */
[-C--:B------:R-:W-:Y:S01]  /*1ea00*/  FMUL R3, R186, R2.reuse ;  /* 0x00000002ba037220 */ /* 0x080fe20000400000 */
[----:B------:R-:W-:Y:S02]  /*1ea10*/  F2FP.F16.F32.PACK_AB R9, RZ, R9 ;  /* 0x00000009ff09723e */ /* 0x000fe400000000ff */
[----:B-1----:R-:W-:Y:S02]  /*1ea20*/  PRMT R12, R8, 0x7610, R12 ;  /* 0x00007610080c7816 */ /* 0x002fe4000000000c */
[----:B------:R-:W-:Y:S01]  /*1ea30*/  F2FP.F16.F32.PACK_AB R8, RZ, R3 ;  /* 0x00000003ff08723e */ /* 0x000fe200000000ff */
[----:B------:R-:W-:Y:S01]  /*1ea40*/  FMUL R3, R185, R2 ;  /* 0x00000002b9037220 */ /* 0x000fe20000400000 */
[----:B------:R-:W-:Y:S01]  /*1ea50*/  PRMT R13, R9, 0x7610, R13 ;  /* 0x00007610090d7816 */ /* 0x000fe2000000000d */
[----:B------:R0:W-:Y:S01]  /*1ea60*/  @P5 STG.E.U16 desc[UR44][R4.64+0x152], R11 ;  /* 0x0001520b04005986 */ /* 0x0001e2000c10152c */
[----:B------:R-:W-:-:S02]  /*1ea70*/  ISETP.GT.AND P0, PT, R0, 0xb0, P3 ;  /* 0x000000b00000780c */ /* 0x000fc40001f04270 */
        /* <DEDUP_REMOVED lines=26> */
[----:B------:R-:W-:Y:S02]  /*1ec20*/  ISETP.GT.AND P1, PT, R0, 0xb8, P2 ;  /* 0x000000b80000780c */ /* 0x000fe40001724270 */
[----:B------:R-:W-:Y:S02]  /*1ec30*/  F2FP.F16.F32.PACK_AB R8, RZ, R8 ;  /* 0x00000008ff08723e */ /* 0x000fe400000000ff */
[----:B0-----:R-:W-:Y:S01]  /*1ec40*/  PRMT R10, R9, 0x7610, R10 ;  /* 0x00007610090a7816 */ /* 0x001fe2000000000a */
[-C--:B------:R-:W-:Y:S01]  /*1ec50*/  FMUL R9, R178, R2.reuse ;  /* 0x00000002b2097220 */ /* 0x080fe20000400000 */
[----:B-1----:R-:W-:Y:S01]  /*1ec60*/  PRMT R11, R3, 0x7610, R11 ;  /* 0x00007610030b7816 */ /* 0x002fe2000000000b */
[----:B------:R-:W-:Y:S01]  /*1ec70*/  FMUL R3, R177, R2 ;  /* 0x00000002b1037220 */ /* 0x000fe20000400000 */
[----:B------:R0:W-:Y:S02]  /*1ec80*/  @P5 STG.E.U16 desc[UR44][R4.64+0x170], R12 ;  /* 0x0001700c04005986 */ /* 0x0001e4000c10152c */
[----:B------:R-:W-:-:S02]  /*1ec90*/  F2FP.F16.F32.PACK_AB R9, RZ, R9 ;  /* 0x00000009ff09723e */ /* 0x000fc400000000ff */
[C---:B------:R-:W-:Y:S02]  /*1eca0*/  ISETP.GT.AND P4, PT, R0.reuse, 0xb9, P2 ;  /* 0x000000b90000780c */ /* 0x040fe40001784270 */
[----:B------:R-:W-:Y:S02]  /*1ecb0*/  ISETP.GT.AND P5, PT, R0, 0xc0, P3 ;  /* 0x000000c00000780c */ /* 0x000fe40001fa4270 */
[----:B0-----:R-:W-:Y:S02]  /*1ecc0*/  PRMT R12, R8, 0x7610, R12 ;  /* 0x00007610080c7816 */ /* 0x001fe4000000000c */
[----:B------:R-:W-:Y:S01]  /*1ecd0*/  F2FP.F16.F32.PACK_AB R8, RZ, R3 ;  /* 0x00000003ff08723e */ /* 0x000fe200000000ff */
[----:B------:R-:W-:Y:S01]  /*1ece0*/  FMUL R3, R176, R2 ;  /* 0x00000002b0037220 */ /* 0x000fe20000400000 */
[----:B------:R-:W-:Y:S01]  /*1ecf0*/  PRMT R13, R9, 0x7610, R13 ;  /* 0x00007610090d7816 */ /* 0x000fe2000000000d */
[----:B------:R0:W-:Y:S01]  /*1ed00*/  @P6 STG.E.U16 desc[UR44][R4.64+0x172], R10 ;  /* 0x0001720a04006986 */ /* 0x0001e2000c10152c */
[----:B------:R-:W-:-:S02]  /*1ed10*/  ISETP.GT.AND P0, PT, R0, 0xc1, P3 ;  /* 0x000000c10000780c */ /* 0x000fc40001f04270 */
[----:B------:R-:W-:Y:S01]  /*1ed20*/  F2FP.F16.F32.PACK_AB R9, RZ, R3 ;  /* 0x00000003ff09723e */ /* 0x000fe200000000ff */
[----:B------:R1:W-:Y:S01]  /*1ed30*/  @P1 STG.E.U16 desc[UR44][R6.64+0x170], R11 ;  /* 0x0001700b06001986 */ /* 0x0003e2000c10152c */
[-C--:B------:R-:W-:Y:S01]  /*1ed40*/  FMUL R3, R174, R2.reuse ;  /* 0x00000002ae037220 */ /* 0x080fe20000400000 */
[----:B------:R-:W-:Y:S02]  /*1ed50*/  ISETP.GT.AND P1, PT, R0, 0xc0, P2 ;  /* 0x000000c00000780c */ /* 0x000fe40001724270 */
        /* <DEDUP_REMOVED lines=40> */
[C---:B------:R-:W-:Y:S01]  /*1efe0*/  ISETP.GT.AND P0, PT, R0.reuse, 0xd0, P2 ;  /* 0x000000d00000780c */ /* 0x040fe20001704270 */
        /* <DEDUP_REMOVED lines=11> */
[----:B------:R-:W-:Y:S01]  /*1f0a0*/  ISETP.GT.AND P5, PT, R0, 0xd9, P3 ;  /* 0x000000d90000780c */ /* 0x000fe20001fa4270 */
[----:B------:R-:W-:Y:S01]  /*1f0b0*/  FMUL R8, R164, R2 ;  /* 0x00000002a4087220 */ /* 0x000fe20000400000 */
[----:B------:R-:W-:Y:S01]  /*1f0c0*/  @P0 STG.E.U16 desc[UR44][R6.64+0x1a0], R14 ;  /* 0x0001a00e06000986 */ /* 0x000fe2000c10152c */
[----:B------:R-:W-:-:S03]  /*1f0d0*/  ISETP.GT.AND P0, PT, R0, 0xd8, P2 ;  /* 0x000000d80000780c */ /* 0x000fc60001704270 */
[----:B------:R0:W-:Y:S01]  /*1f0e0*/  @P1 STG.E.U16 desc[UR44][R6.64+0x1a2], R9 ;  /* 0x0001a20906001986 */ /* 0x0001e2000c10152c */
[----:B------:R-:W-:Y:S02]  /*1f0f0*/  F2FP.F16.F32.PACK_AB R8, RZ, R8 ;  /* 0x00000008ff08723e */ /* 0x000fe400000000ff */
[----:B------:R-:W-:Y:S02]  /*1f100*/  ISETP.GT.AND P1, PT, R0, 0xd9, P2 ;  /* 0x000000d90000780c */ /* 0x000fe40001724270 */
        /* <DEDUP_REMOVED lines=16> */
[----:B------:R1:W-:Y:S01]  /*1f210*/  @P1 STG.E.U16 desc[UR44][R6.64+0x1b2], R10 ;  /* 0x0001b20a06001986 */ /* 0x0003e2000c10152c */
[C---:B------:R-:W-:Y:S02]  /*1f220*/  ISETP.GT.AND P1, PT, R0.reuse, 0xe0, P2 ;  /* 0x000000e00000780c */ /* 0x040fe40001724270 */
[----:B------:R-:W-:Y:S02]  /*1f230*/  ISETP.GT.AND P0, PT, R0, 0xe1, P2 ;  /* 0x000000e10000780c */ /* 0x000fe40001704270 */
[----:B0-----:R-:W-:Y:S02]  /*1f240*/  PRMT R12, R8, 0x7610, R12 ;  /* 0x00007610080c7816 */ /* 0x001fe4000000000c */
[----:B------:R-:W-:Y:S01]  /*1f250*/  F2FP.F16.F32.PACK_AB R8, RZ, R3 ;  /* 0x00000003ff08723e */ /* 0x000fe200000000ff */
[----:B------:R-:W-:Y:S01]  /*1f260*/  FMUL R3, R157, R2 ;  /* 0x000000029d037220 */ /* 0x000fe20000400000 */
[----:B------:R0:W-:Y:S01]  /*1f270*/  @P4 STG.E.U16 desc[UR44][R4.64+0x1c0], R11 ;  /* 0x0001c00b04004986 */ /* 0x0001e2000c10152c */
[----:B-1----:R-:W-:-:S02]  /*1f280*/  PRMT R10, R9, 0x7610, R10 ;  /* 0x00007610090a7816 */ /* 0x002fc4000000000a */
[----:B------:R-:W-:Y:S01]  /*1f290*/  PRMT R13, R8, 0x7610, R13 ;  /* 0x00007610080d7816 */ /* 0x000fe2000000000d */
[----:B------:R-:W-:Y:S01]  /*1f2a0*/  @P5 STG.E.U16 desc[UR44][R4.64+0x1c2], R12 ;  /* 0x0001c20c04005986 */ /* 0x000fe2000c10152c */
[-C--:B------:R-:W-:Y:S01]  /*1f2b0*/  FMUL R8, R156, R2.reuse ;  /* 0x000000029c087220 */ /* 0x080fe20000400000 */
[C---:B------:R-:W-:Y:S02]  /*1f2c0*/  ISETP.GT.AND P4, PT, R0.reuse, 0xe8, P3 ;  /* 0x000000e80000780c */ /* 0x040fe40001f84270 */
[----:B------:R-:W-:Y:S01]  /*1f2d0*/  F2FP.F16.F32.PACK_AB R9, RZ, R3 ;  /* 0x00000003ff09723e */ /* 0x000fe200000000ff */
[----:B------:R-:W-:Y:S01]  /*1f2e0*/  FMUL R3, R155, R2 ;  /* 0x000000029b037220 */ /* 0x000fe20000400000 */
[C---:B------:R-:W-:Y:S02]  /*1f2f0*/  ISETP.GT.AND P5, PT, R0.reuse, 0xe9, P3 ;  /* 0x000000e90000780c */ /* 0x040fe40001fa4270 */
[----:B------:R-:W-:Y:S02]  /*1f300*/  ISETP.GT.AND P6, PT, R0, 0xe8, P2 ;  /* 0x000000e80000780c */ /* 0x000fe400017c4270 */
[----:B------:R-:W-:Y:S01]  /*1f310*/  F2FP.F16.F32.PACK_AB R8, RZ, R8 ;  /* 0x00000008ff08723e */ /* 0x000fe200000000ff */
[----:B------:R1:W-:Y:S01]  /*1f320*/  @P1 STG.E.U16 desc[UR44][R6.64+0x1c0], R10 ;  /* 0x0001c00a06001986 */ /* 0x0003e2000c10152c */
[----:B------:R-:W-:-:S02]  /*1f330*/  F2FP.F16.F32.PACK_AB R3, RZ, R3 ;  /* 0x00000003ff03723e */ /* 0x000fc400000000ff */
[C---:B------:R-:W-:Y:S01]  /*1f340*/  ISETP.GT.AND P1, PT, R17.reuse, 0x80, PT ;  /* 0x000000801100780c */ /* 0x040fe20003f24270 */
[----:B------:R2:W-:Y:S01]  /*1f350*/  @P0 STG.E.U16 desc[UR44][R6.64+0x1c2], R13 ;  /* 0x0001c20d06000986 */ /* 0x0005e2000c10152c */
[----:B------:R-:W-:Y:S02]  /*1f360*/  ISETP.GT.AND P0, PT, R17, 0x88, PT ;  /* 0x000000881100780c */ /* 0x000fe40003f04270 */
[----:B0-----:R-:W-:Y:S02]  /*1f370*/  PRMT R11, R8, 0x7610, R11 ;  /* 0x00007610080b7816 */ /* 0x001fe4000000000b */
[----:B------:R-:W-:Y:S02]  /*1f380*/  PRMT R17, R3, 0x7610, R17 ;  /* 0x0000761003117816 */ /* 0x000fe40000000011 */
[----:B-1----:R-:W-:Y:S01]  /*1f390*/  PRMT R10, R9, 0x7610, R10 ;  /* 0x00007610090a7816 */ /* 0x002fe2000000000a */
[----:B------:R-:W-:-:S04]  /*1f3a0*/  FMUL R3, R154, R2 ;  /* 0x000000029a037220 */ /* 0x000fc80000400000 */
[----:B------:R-:W-:Y:S01]  /*1f3b0*/  @P4 STG.E.U16 desc[UR44][R4.64+0x1d0], R10 ;  /* 0x0001d00a04004986 */ /* 0x000fe2000c10152c */
[----:B------:R-:W-:-:S03]  /*1f3c0*/  ISETP.GT.AND P4, PT, R0, 0xe9, P2 ;  /* 0x000000e90000780c */ /* 0x000fc60001784270 */
[----:B------:R0:W-:Y:S01]  /*1f3d0*/  @P5 STG.E.U16 desc[UR44][R4.64+0x1d2], R11 ;  /* 0x0001d20b04005986 */ /* 0x0001e2000c10152c */
[----:B------:R-:W-:-:S03]  /*1f3e0*/  ISETP.GT.AND P5, PT, R0, 0xf0, P3 ;  /* 0x000000f00000780c */ /* 0x000fc60001fa4270 */
[----:B------:R-:W-:Y:S01]  /*1f3f0*/  @P6 STG.E.U16 desc[UR44][R6.64+0x1d0], R17 ;  /* 0x0001d01106006986 */ /* 0x000fe2000c10152c */
[----:B------:R-:W-:Y:S01]  /*1f400*/  ISETP.GT.AND P6, PT, R0, 0xf1, P3 ;  /* 0x000000f10000780c */ /* 0x000fe20001fc4270 */
[-C--:B------:R-:W-:Y:S01]  /*1f410*/  FMUL R8, R153, R2.reuse ;  /* 0x0000000299087220 */ /* 0x080fe20000400000 */
[----:B------:R-:W-:Y:S01]  /*1f420*/  FMUL R9, R152, R2 ;  /* 0x0000000298097220 */ /* 0x000fe20000400000 */
[----:B--2---:R-:W-:-:S03]  /*1f430*/  F2FP.F16.F32.PACK_AB R13, RZ, R3 ;  /* 0x00000003ff0d723e */ /* 0x004fc600000000ff */
[----:B------:R-:W-:Y:S02]  /*1f440*/  F2FP.F16.F32.PACK_AB R14, RZ, R8 ;  /* 0x00000008ff0e723e */ /* 0x000fe400000000ff */
[----:B------:R-:W-:Y:S01]  /*1f450*/  F2FP.F16.F32.PACK_AB R15, RZ, R9 ;  /* 0x00000009ff0f723e */ /* 0x000fe200000000ff */
[----:B------:R-:W-:Y:S01]  /*1f460*/  @P4 STG.E.U16 desc[UR44][R6.64+0x1d2], R13 ;  /* 0x0001d20d06004986 */ /* 0x000fe2000c10152c */
[----:B------:R-:W-:-:S03]  /*1f470*/  ISETP.GT.AND P4, PT, R0, 0xf1, P2 ;  /* 0x000000f10000780c */ /* 0x000fc60001784270 */
[----:B------:R-:W-:Y:S04]  /*1f480*/  @P5 STG.E.U16 desc[UR44][R4.64+0x1e0], R14 ;  /* 0x0001e00e04005986 */ /* 0x000fe8000c10152c */
[----:B------:R-:W-:Y:S01]  /*1f490*/  @P6 STG.E.U16 desc[UR44][R4.64+0x1e2], R15 ;  /* 0x0001e20f04006986 */ /* 0x000fe2000c10152c */
[----:B------:R-:W-:Y:S01]  /*1f4a0*/  ISETP.GT.AND P6, PT, R0, 0xf0, P2 ;  /* 0x000000f00000780c */ /* 0x000fe200017c4270 */
[-C--:B0-----:R-:W-:Y:S01]  /*1f4b0*/  FMUL R11, R23, R2.reuse ;  /* 0x00000002170b7220 */ /* 0x081fe20000400000 */
[----:B------:R-:W-:-:S04]  /*1f4c0*/  FMUL R12, R22, R2 ;  /* 0x00000002160c7220 */ /* 0x000fc80000400000 */
[----:B------:R-:W-:Y:S02]  /*1f4d0*/  F2FP.F16.F32.PACK_AB R11, RZ, R11 ;  /* 0x0000000bff0b723e */ /* 0x000fe400000000ff */
[----:B------:R-:W-:Y:S02]  /*1f4e0*/  F2FP.F16.F32.PACK_AB R12, RZ, R12 ;  /* 0x0000000cff0c723e */ /* 0x000fe400000000ff */
[C---:B------:R-:W-:Y:S02]  /*1f4f0*/  ISETP.GT.AND P5, PT, R0.reuse, 0xf8, P3 ;  /* 0x000000f80000780c */ /* 0x040fe40001fa4270 */
[----:B------:R-:W-:Y:S01]  /*1f500*/  ISETP.GT.AND P3, PT, R0, 0xf9, P3 ;  /* 0x000000f90000780c */ /* 0x000fe20001f64270 */
[----:B------:R-:W-:Y:S01]  /*1f510*/  @P6 STG.E.U16 desc[UR44][R6.64+0x1e0], R11 ;  /* 0x0001e00b06006986 */ /* 0x000fe2000c10152c */
[----:B------:R-:W-:-:S03]  /*1f520*/  FMUL R10, R21, R2 ;  /* 0x00000002150a7220 */ /* 0x000fc60000400000 */
[----:B------:R0:W-:Y:S01]  /*1f530*/  @P4 STG.E.U16 desc[UR44][R6.64+0x1e2], R12 ;  /* 0x0001e20c06004986 */ /* 0x0001e2000c10152c */
[----:B------:R-:W-:Y:S01]  /*1f540*/  ISETP.GT.AND P4, PT, R0, 0xf8, P2 ;  /* 0x000000f80000780c */ /* 0x000fe20001784270 */
[-C--:B------:R-:W-:Y:S01]  /*1f550*/  FMUL R9, R20, R2.reuse ;  /* 0x0000000214097220 */ /* 0x080fe20000400000 */
[-C--:B------:R-:W-:Y:S01]  /*1f560*/  FMUL R8, R18, R2.reuse ;  /* 0x0000000212087220 */ /* 0x080fe20000400000 */
[----:B------:R-:W-:Y:S01]  /*1f570*/  FMUL R3, R19, R2 ;  /* 0x0000000213037220 */ /* 0x000fe20000400000 */
[----:B------:R-:W-:Y:S02]  /*1f580*/  F2FP.F16.F32.PACK_AB R10, RZ, R10 ;  /* 0x0000000aff0a723e */ /* 0x000fe400000000ff */
[----:B------:R-:W-:Y:S02]  /*1f590*/  ISETP.GT.AND P2, PT, R0, 0xf9, P2 ;  /* 0x000000f90000780c */ /* 0x000fe40001744270 */
[----:B------:R-:W-:Y:S02]  /*1f5a0*/  F2FP.F16.F32.PACK_AB R9, RZ, R9 ;  /* 0x00000009ff09723e */ /* 0x000fe400000000ff */
[----:B------:R-:W-:-:S02]  /*1f5b0*/  F2FP.F16.F32.PACK_AB R8, RZ, R8 ;  /* 0x00000008ff08723e */ /* 0x000fc400000000ff */
[----:B------:R-:W-:Y:S01]  /*1f5c0*/  F2FP.F16.F32.PACK_AB R3, RZ, R3 ;  /* 0x00000003ff03723e */ /* 0x000fe200000000ff */
[----:B------:R-:W-:Y:S01]  /*1f5d0*/  @P5 STG.E.U16 desc[UR44][R4.64+0x1f0], R10 ;  /* 0x0001f00a04005986 */ /* 0x000fe2000c10152c */
[----:B0-----:R-:W-:Y:S02]  /*1f5e0*/  PRMT R12, R8, 0x7610, R12 ;  /* 0x00007610080c7816 */ /* 0x001fe4000000000c */
[----:B------:R-:W-:Y:S01]  /*1f5f0*/  PRMT R11, R3, 0x7610, R11 ;  /* 0x00007610030b7816 */ /* 0x000fe2000000000b */
[----:B------:R0:W-:Y:S01]  /*1f600*/  @P3 STG.E.U16 desc[UR44][R4.64+0x1f2], R9 ;  /* 0x0001f20904003986 */ /* 0x0001e2000c10152c */
[----:B------:R-:W-:Y:S01]  /*1f610*/  @P4 MOV R8, R6 ;  /* 0x0000000600084202 */ /* 0x000fe20000000f00 */
[----:B------:R-:W-:Y:S02]  /*1f620*/  USHF.L.U32 UR12, UR8, 0x8, URZ ;  /* 0x00000008080c7899 */ /* 0x000fe4000800063f */
[----:B------:R-:W-:Y:S01]  /*1f630*/  USHF.L.U64.HI UR11, UR8, 0x8, UR9 ;  /* 0x00000008080b7899 */ /* 0x000fe20008010209 */
[----:B0-----:R-:W-:-:S03]  /*1f640*/  @P4 IMAD.MOV.U32 R9, RZ, RZ, R7 ;  /* 0x000000ffff094224 */ /* 0x001fc600078e0007 */
[----:B------:R-:W-:Y:S02]  /*1f650*/  MOV R3, UR12 ;  /* 0x0000000c00037c02 */ /* 0x000fe40008000f00 */
[----:B------:R0:W-:Y:S01]  /*1f660*/  @P4 STG.E.U16 desc[UR44][R8.64+0x1f0], R11 ;  /* 0x0001f00b08004986 */ /* 0x0001e2000c10152c */
[C---:B------:R-:W-:Y:S02]  /*1f670*/  ISETP.GT.AND P3, PT, R0.reuse, RZ, P1 ;  /* 0x000000ff0000720c */ /* 0x040fe40000f64270 */
[----:B------:R-:W-:Y:S01]  /*1f680*/  ISETP.GT.AND P4, PT, R0, 0x1, P1 ;  /* 0x000000010000780c */ /* 0x000fe20000f84270 */
[-C--:B------:R-:W-:Y:S01]  /*1f690*/  FMUL R24, R24, R2.reuse ;  /* 0x0000000218187220 */ /* 0x080fe20000400000 */
[----:B------:R-:W-:Y:S01]  /*1f6a0*/  FMUL R25, R25, R2 ;  /* 0x0000000219197220 */ /* 0x000fe20000400000 */
[----:B0-----:R-:W-:Y:S01]  /*1f6b0*/  @P2 IMAD.MOV.U32 R8, RZ, RZ, R6 ;  /* 0x000000ffff082224 */ /* 0x001fe200078e0006 */
[----:B------:R-:W-:Y:S01]  /*1f6c0*/  @P2 MOV R9, R7 ;  /* 0x0000000700092202 */ /* 0x000fe20000000f00 */
[----:B------:R-:W-:-:S04]  /*1f6d0*/  IMAD.U32 R7, RZ, RZ, UR11 ;  /* 0x0000000bff077e24 */ /* 0x000fc8000f8e00ff */
[----:B------:R0:W-:Y:S01]  /*1f6e0*/  @P2 STG.E.U16 desc[UR44][R8.64+0x1f2], R12 ;  /* 0x0001f20c08002986 */ /* 0x0001e2000c10152c */
[C---:B------:R-:W-:Y:S02]  /*1f6f0*/  IADD3 R6, P2, P6, R4.reuse, UR5, R3 ;  /* 0x0000000504067c10 */ /* 0x040fe4000fe5e003 */
[----:B------:R-:W-:Y:S02]  /*1f700*/  IADD3 R4, P5, R4, UR12, RZ ;  /* 0x0000000c04047c10 */ /* 0x000fe4000ffbe0ff */
[C---:B------:R-:W-:Y:S02]  /*1f710*/  IADD3.X R7, R5.reuse, UR4, R7, P2, P6 ;  /* 0x0000000405077c10 */ /* 0x040fe400097ec407 */
[----:B------:R-:W-:Y:S02]  /*1f720*/  F2FP.F16.F32.PACK_AB R24, RZ, R24 ;  /* 0x00000018ff18723e */ /* 0x000fe400000000ff */
[----:B------:R-:W-:Y:S02]  /*1f730*/  IADD3.X R5, R5, UR11, RZ, P5, !PT ;  /* 0x0000000b05057c10 */ /* 0x000fe4000affe4ff */
[----:B------:R-:W-:-:S02]  /*1f740*/  F2FP.F16.F32.PACK_AB R25, RZ, R25 ;  /* 0x00000019ff19723e */ /* 0x000fc400000000ff */
[C---:B------:R-:W-:Y:S01]  /*1f750*/  ISETP.GT.AND P2, PT, R0.reuse, RZ, P0 ;  /* 0x000000ff0000720c */ /* 0x040fe20000744270 */
[----:B------:R-:W-:Y:S01]  /*1f760*/  @P3 STG.E.U16 desc[UR44][R4.64], R24 ;  /* 0x0000001804003986 */ /* 0x000fe2000c10152c */
[----:B------:R-:W-:Y:S01]  /*1f770*/  ISETP.GT.AND P3, PT, R0, 0x1, P0 ;  /* 0x000000010000780c */ /* 0x000fe20000764270 */
[-C--:B------:R-:W-:Y:S02]  /*1f780*/  FMUL R26, R26, R2.reuse ;  /* 0x000000021a1a7220 */ /* 0x080fe40000400000 */
[----:B------:R-:W-:Y:S01]  /*1f790*/  @P4 STG.E.U16 desc[UR44][R4.64+0x2], R25 ;  /* 0x0000021904004986 */ /* 0x000fe2000c10152c */
[----:B------:R-:W-:Y:S01]  /*1f7a0*/  ISETP.GT.AND P4, PT, R0, 0x8, P1 ;  /* 0x000000080000780c */ /* 0x000fe20000f84270 */
[-C--:B------:R-:W-:Y:S01]  /*1f7b0*/  FMUL R27, R27, R2.reuse ;  /* 0x000000021b1b7220 */ /* 0x080fe20000400000 */
[----:B0-----:R-:W-:Y:S01]  /*1f7c0*/  IADD3 R8, P5, R4, UR5, RZ ;  /* 0x0000000504087c10 */ /* 0x001fe2000ffbe0ff */
[----:B------:R-:W-:Y:S01]  /*1f7d0*/  FMUL R28, R28, R2 ;  /* 0x000000021c1c7220 */ /* 0x000fe20000400000 */
[----:B------:R-:W-:-:S02]  /*1f7e0*/  F2FP.F16.F32.PACK_AB R26, RZ, R26 ;  /* 0x0000001aff1a723e */ /* 0x000fc400000000ff */
[----:B------:R-:W-:Y:S02]  /*1f7f0*/  IADD3.X R9, R5, UR4, RZ, P5, !PT ;  /* 0x0000000405097c10 */ /* 0x000fe4000affe4ff */
[----:B------:R-:W-:Y:S02]  /*1f800*/  F2FP.F16.F32.PACK_AB R27, RZ, R27 ;  /* 0x0000001bff1b723e */ /* 0x000fe400000000ff */
[----:B------:R-:W-:Y:S01]  /*1f810*/  F2FP.F16.F32.PACK_AB R28, RZ, R28 ;  /* 0x0000001cff1c723e */ /* 0x000fe200000000ff */
[----:B------:R-:W-:Y:S01]  /*1f820*/  @P2 STG.E.U16 desc[UR44][R8.64], R26 ;  /* 0x0000001a08002986 */ /* 0x000fe2000c10152c */
[C---:B------:R-:W-:Y:S02]  /*1f830*/  ISETP.GT.AND P5, PT, R0.reuse, 0x9, P1 ;  /* 0x000000090000780c */ /* 0x040fe40000fa4270 */
[C---:B------:R-:W-:Y:S01]  /*1f840*/  ISETP.GT.AND P2, PT, R0.reuse, 0x8, P0 ;  /* 0x000000080000780c */ /* 0x040fe20000744270 */
[----:B------:R-:W-:Y:S01]  /*1f850*/  @P3 STG.E.U16 desc[UR44][R8.64+0x2], R27 ;  /* 0x0000021b08003986 */ /* 0x000fe2000c10152c */
[-C--:B------:R-:W-:Y:S01]  /*1f860*/  FMUL R29, R29, R2.reuse ;  /* 0x000000021d1d7220 */ /* 0x080fe20000400000 */
[----:B------:R-:W-:Y:S01]  /*1f870*/  ISETP.GT.AND P3, PT, R0, 0x9, P0 ;  /* 0x000000090000780c */ /* 0x000fe20000764270 */
[-C--:B------:R-:W-:Y:S01]  /*1f880*/  FMUL R30, R30, R2.reuse ;  /* 0x000000021e1e7220 */ /* 0x080fe20000400000 */
[----:B------:R-:W-:Y:S01]  /*1f890*/  @P4 STG.E.U16 desc[UR44][R4.64+0x10], R28 ;  /* 0x0000101c04004986 */ /* 0x000fe2000c10152c */
[----:B------:R-:W-:Y:S01]  /*1f8a0*/  ISETP.GT.AND P4, PT, R0, 0x10, P1 ;  /* 0x000000100000780c */ /* 0x000fe20000f84270 */
[-C--:B------:R-:W-:Y:S01]  /*1f8b0*/  FMUL R31, R31, R2.reuse ;  /* 0x000000021f1f7220 */ /* 0x080fe20000400000 */
[----:B------:R-:W-:Y:S01]  /*1f8c0*/  IADD3 R10, P6, R4, UR5, RZ ;  /* 0x00000005040a7c10 */ /* 0x000fe2000ffde0ff */
[----:B------:R-:W-:Y:S01]  /*1f8d0*/  FMUL R32, R32, R2 ;  /* 0x0000000220207220 */ /* 0x000fe20000400000 */
[----:B------:R-:W-:-:S02]  /*1f8e0*/  F2FP.F16.F32.PACK_AB R29, RZ, R29 ;  /* 0x0000001dff1d723e */ /* 0x000fc400000000ff */
[----:B------:R-:W-:Y:S02]  /*1f8f0*/  F2FP.F16.F32.PACK_AB R30, RZ, R30 ;  /* 0x0000001eff1e723e */ /* 0x000fe400000000ff */
[----:B------:R-:W-:Y:S02]  /*1f900*/  IADD3.X R11, R5, UR4, RZ, P6, !PT ;  /* 0x00000004050b7c10 */ /* 0x000fe4000b7fe4ff */
[----:B------:R-:W-:Y:S01]  /*1f910*/  F2FP.F16.F32.PACK_AB R31, RZ, R31 ;  /* 0x0000001fff1f723e */ /* 0x000fe200000000ff */
[----:B------:R-:W-:Y:S01]  /*1f920*/  @P5 STG.E.U16 desc[UR44][R4.64+0x12], R29 ;  /* 0x0000121d04005986 */ /* 0x000fe2000c10152c */
[----:B------:R-:W-:Y:S02]  /*1f930*/  F2FP.F16.F32.PACK_AB R32, RZ, R32 ;  /* 0x00000020ff20723e */ /* 0x000fe400000000ff */
[C---:B------:R-:W-:Y:S01]  /*1f940*/  ISETP.GT.AND P5, PT, R0.reuse, 0x11, P1 ;  /* 0x000000110000780c */ /* 0x040fe20000fa4270 */
[----:B------:R-:W-:Y:S01]  /*1f950*/  @P2 STG.E.U16 desc[UR44][R10.64+0x10], R30 ;  /* 0x0000101e0a002986 */ /* 0x000fe2000c10152c */
[----:B------:R-:W-:Y:S01]  /*1f960*/  ISETP.GT.AND P2, PT, R0, 0x10, P0 ;  /* 0x000000100000780c */ /* 0x000fe20000744270 */
[----:B------:R-:W-:-:S02]  /*1f970*/  FMUL R33, R33, R2 ;  /* 0x0000000221217220 */ /* 0x000fc40000400000 */
[----:B------:R-:W-:Y:S01]  /*1f980*/  @P3 STG.E.U16 desc[UR44][R6.64+0x12], R31 ;  /* 0x0000121f06003986 */ /* 0x000fe2000c10152c */
[----:B------:R-:W-:Y:S01]  /*1f990*/  ISETP.GT.AND P3, PT, R0, 0x11, P0 ;  /* 0x000000110000780c */ /* 0x000fe20000764270 */
[-C--:B------:R-:W-:Y:S02]  /*1f9a0*/  FMUL R34, R34, R2.reuse ;  /* 0x0000000222227220 */ /* 0x080fe40000400000 */
[----:B------:R-:W-:Y:S01]  /*1f9b0*/  @P4 STG.E.U16 desc[UR44][R4.64+0x20], R32 ;  /* 0x0000202004004986 */ /* 0x000fe2000c10152c */
[----:B------:R-:W-:Y:S01]  /*1f9c0*/  ISETP.GT.AND P4, PT, R0, 0x18, P1 ;  /* 0x000000180000780c */ /* 0x000fe20000f84270 */
[-C--:B------:R-:W-:Y:S01]  /*1f9d0*/  FMUL R35, R35, R2.reuse ;  /* 0x0000000223237220 */ /* 0x080fe20000400000 */
[----:B------:R-:W-:Y:S01]  /*1f9e0*/  FMUL R36, R36, R2 ;  /* 0x0000000224247220 */ /* 0x000fe20000400000 */
[----:B------:R-:W-:Y:S02]  /*1f9f0*/  F2FP.F16.F32.PACK_AB R33, RZ, R33 ;  /* 0x00000021ff21723e */ /* 0x000fe400000000ff */
[----:B------:R-:W-:-:S02]  /*1fa00*/  F2FP.F16.F32.PACK_AB R34, RZ, R34 ;  /* 0x00000022ff22723e */ /* 0x000fc400000000ff */
[----:B------:R-:W-:Y:S01]  /*1fa10*/  F2FP.F16.F32.PACK_AB R35, RZ, R35 ;  /* 0x00000023ff23723e */ /* 0x000fe200000000ff */
[----:B------:R-:W-:Y:S01]  /*1fa20*/  @P5 STG.E.U16 desc[UR44][R4.64+0x22], R33 ;  /* 0x0000222104005986 */ /* 0x000fe2000c10152c */
[----:B------:R-:W-:Y:S02]  /*1fa30*/  F2FP.F16.F32.PACK_AB R36, RZ, R36 ;  /* 0x00000024ff24723e */ /* 0x000fe400000000ff */
[C---:B------:R-:W-:Y:S01]  /*1fa40*/  ISETP.GT.AND P5, PT, R0.reuse, 0x19, P1 ;  /* 0x000000190000780c */ /* 0x040fe20000fa4270 */
[----:B------:R-:W-:Y:S01]  /*1fa50*/  @P2 STG.E.U16 desc[UR44][R6.64+0x20], R34 ;  /* 0x0000202206002986 */ /* 0x000fe2000c10152c */
[C---:B------:R-:W-:Y:S01]  /*1fa60*/  ISETP.GT.AND P2, PT, R0.reuse, 0x18, P0 ;  /* 0x000000180000780c */ /* 0x040fe20000744270 */
[-C--:B------:R-:W-:Y:S02]  /*1fa70*/  FMUL R37, R37, R2.reuse ;  /* 0x0000000225257220 */ /* 0x080fe40000400000 */
[----:B------:R-:W-:Y:S01]  /*1fa80*/  @P3 STG.E.U16 desc[UR44][R6.64+0x22], R35 ;  /* 0x0000222306003986 */ /* 0x000fe2000c10152c */
[----:B------:R-:W-:Y:S01]  /*1fa90*/  ISETP.GT.AND P3, PT, R0, 0x19, P0 ;  /* 0x000000190000780c */ /* 0x000fe20000764270 */
[----:B------:R-:W-:-:S02]  /*1faa0*/  FMUL R38, R38, R2 ;  /* 0x0000000226267220 */ /* 0x000fc40000400000 */
[----:B------:R-:W-:Y:S01]  /*1fab0*/  @P4 STG.E.U16 desc[UR44][R4.64+0x30], R36 ;  /* 0x0000302404004986 */ /* 0x000fe2000c10152c */
[----:B------:R-:W-:Y:S01]  /*1fac0*/  ISETP.GT.AND P4, PT, R0, 0x20, P1 ;  /* 0x000000200000780c */ /* 0x000fe20000f84270 */
[-C--:B------:R-:W-:Y:S01]  /*1fad0*/  FMUL R39, R39, R2.reuse ;  /* 0x0000000227277220 */ /* 0x080fe20000400000 */
[----:B------:R-:W-:Y:S01]  /*1fae0*/  FMUL R40, R40, R2 ;  /* 0x0000000228287220 */ /* 0x000fe20000400000 */
[----:B------:R-:W-:Y:S02]  /*1faf0*/  F2FP.F16.F32.PACK_AB R37, RZ, R37 ;  /* 0x00000025ff25723e */ /* 0x000fe400000000ff */
[----:B------:R-:W-:Y:S02]  /*1fb00*/  F2FP.F16.F32.PACK_AB R38, RZ, R38 ;  /* 0x00000026ff26723e */ /* 0x000fe400000000ff */
[----:B------:R-:W-:Y:S01]  /*1fb10*/  F2FP.F16.F32.PACK_AB R39, RZ, R39 ;  /* 0x00000027ff27723e */ /* 0x000fe200000000ff */
[----:B------:R-:W-:Y:S01]  /*1fb20*/  @P5 STG.E.U16 desc[UR44][R4.64+0x32], R37 ;  /* 0x0000322504005986 */ /* 0x000fe2000c10152c */
[----:B------:R-:W-:-:S02]  /*1fb30*/  F2FP.F16.F32.PACK_AB R40, RZ, R40 ;  /* 0x00000028ff28723e */ /* 0x000fc400000000ff */
[C---:B------:R-:W-:Y:S01]  /*1fb40*/  ISETP.GT.AND P5, PT, R0.reuse, 0x21, P1 ;  /* 0x000000210000780c */ /* 0x040fe20000fa4270 */
[----:B------:R-:W-:Y:S01]  /*1fb50*/  @P2 STG.E.U16 desc[UR44][R6.64+0x30], R38 ;  /* 0x0000302606002986 */ /* 0x000fe2000c10152c */
[C---:B------:R-:W-:Y:S01]  /*1fb60*/  ISETP.GT.AND P2, PT, R0.reuse, 0x20, P0 ;  /* 0x000000200000780c */ /* 0x040fe20000744270 */
[-C--:B------:R-:W-:Y:S02]  /*1fb70*/  FMUL R41, R41, R2.reuse ;  /* 0x0000000229297220 */ /* 0x080fe40000400000 */
[----:B------:R-:W-:Y:S01]  /*1fb80*/  @P3 STG.E.U16 desc[UR44][R6.64+0x32], R39 ;  /* 0x0000322706003986 */ /* 0x000fe2000c10152c */
[----:B------:R-:W-:Y:S01]  /*1fb90*/  ISETP.GT.AND P3, PT, R0, 0x21, P0 ;  /* 0x000000210000780c */ /* 0x000fe20000764270 */
[-C--:B------:R-:W-:Y:S02]  /*1fba0*/  FMUL R42, R42, R2.reuse ;  /* 0x000000022a2a7220 */ /* 0x080fe40000400000 */
[----:B------:R-:W-:Y:S01]  /*1fbb0*/  @P4 STG.E.U16 desc[UR44][R4.64+0x40], R40 ;  /* 0x0000402804004986 */ /* 0x000fe2000c10152c */
[----:B------:R-:W-:Y:S01]  /*1fbc0*/  ISETP.GT.AND P4, PT, R0, 0x28, P1 ;  /* 0x000000280000780c */ /* 0x000fe20000f84270 */
[-C--:B------:R-:W-:Y:S01]  /*1fbd0*/  FMUL R43, R43, R2.reuse ;  /* 0x000000022b2b7220 */ /* 0x080fe20000400000 */
[----:B------:R-:W-:Y:S01]  /*1fbe0*/  FMUL R44, R44, R2 ;  /* 0x000000022c2c7220 */ /* 0x000fe20000400000 */
[----:B------:R-:W-:-:S02]  /*1fbf0*/  F2FP.F16.F32.PACK_AB R41, RZ, R41 ;  /* 0x00000029ff29723e */ /* 0x000fc400000000ff */
[----:B------:R-:W-:Y:S02]  /*1fc00*/  F2FP.F16.F32.PACK_AB R42, RZ, R42 ;  /* 0x0000002aff2a723e */ /* 0x000fe400000000ff */
        /* <DEDUP_REMOVED lines=357> */
[----:B------:R-:W-:Y:S01]  /*21260*/  ISETP.GT.AND P2, PT, R0, 0xd8, P0 ;  /* 0x000000d80000780c */ /* 0x000fe20000744270 */
[-C--:B------:R-:W-:Y:S02]  /*21270*/  FMUL R133, R133, R2.reuse ;  /* 0x0000000285857220 */ /* 0x080fe40000400000 */
[----:B------:R-:W-:Y:S01]  /*21280*/  @P3 STG.E.U16 desc[UR44][R6.64+0x1a2], R131 ;  /* 0x0001a28306003986 */ /* 0x000fe2000c10152c */
[----:B------:R-:W-:-:S03]  /*21290*/  FMUL R134, R134, R2 ;  /* 0x0000000286867220 */ /* 0x000fc60000400000 */
[----:B------:R-:W-:Y:S01]  /*212a0*/  @P4 STG.E.U16 desc[UR44][R4.64+0x1b0], R132 ;  /* 0x0001b08404004986 */ /* 0x000fe2000c10152c */
[C---:B------:R-:W-:Y:S01]  /*212b0*/  ISETP.GT.AND P4, PT, R0.reuse, 0xd9, P0 ;  /* 0x000000d90000780c */ /* 0x040fe20000784270 */
[----:B------:R-:W-:Y:S01]  /*212c0*/  FMUL R135, R135, R2 ;  /* 0x0000000287877220 */ /* 0x000fe20000400000 */
[----:B------:R-:W-:Y:S02]  /*212d0*/  F2FP.F16.F32.PACK_AB R133, RZ, R133 ;  /* 0x00000085ff85723e */ /* 0x000fe400000000ff */
[----:B------:R-:W-:Y:S02]  /*212e0*/  F2FP.F16.F32.PACK_AB R134, RZ, R134 ;  /* 0x00000086ff86723e */ /* 0x000fe400000000ff */
[----:B------:R-:W-:Y:S01]  /*212f0*/  F2FP.F16.F32.PACK_AB R135, RZ, R135 ;  /* 0x00000087ff87723e */ /* 0x000fe200000000ff */
[----:B------:R-:W-:Y:S01]  /*21300*/  @P5 STG.E.U16 desc[UR44][R4.64+0x1b2], R133 ;  /* 0x0001b28504005986 */ /* 0x000fe2000c10152c */
[----:B------:R-:W-:-:S03]  /*21310*/  ISETP.GT.AND P5, PT, R0, 0xe0, P1 ;  /* 0x000000e00000780c */ /* 0x000fc60000fa4270 */
[----:B------:R-:W-:Y:S01]  /*21320*/  @P2 STG.E.U16 desc[UR44][R6.64+0x1b0], R134 ;  /* 0x0001b08606002986 */ /* 0x000fe2000c10152c */
[----:B------:R-:W-:Y:S01]  /*21330*/  ISETP.GT.AND P2, PT, R0, 0xe1, P1 ;  /* 0x000000e10000780c */ /* 0x000fe20000f44270 */
[-C--:B------:R-:W-:Y:S01]  /*21340*/  FMUL R136, R136, R2.reuse ;  /* 0x0000000288887220 */ /* 0x080fe20000400000 */
[C---:B------:R-:W-:Y:S01]  /*21350*/  ISETP.GT.AND P3, PT, R0.reuse, 0xe0, P0 ;  /* 0x000000e00000780c */ /* 0x040fe20000764270 */
[----:B------:R-:W-:Y:S01]  /*21360*/  @P4 STG.E.U16 desc[UR44][R6.64+0x1b2], R135 ;  /* 0x0001b28706004986 */ /* 0x000fe2000c10152c */
[-C--:B------:R-:W-:Y:S01]  /*21370*/  FMUL R137, R137, R2.reuse ;  /* 0x0000000289897220 */ /* 0x080fe20000400000 */
[----:B------:R-:W-:Y:S01]  /*21380*/  ISETP.GT.AND P4, PT, R0, 0xe1, P0 ;  /* 0x000000e10000780c */ /* 0x000fe20000784270 */
[-C--:B------:R-:W-:Y:S01]  /*21390*/  FMUL R138, R138, R2.reuse ;  /* 0x000000028a8a7220 */ /* 0x080fe20000400000 */
[----:B------:R-:W-:Y:S01]  /*213a0*/  FMUL R139, R139, R2 ;  /* 0x000000028b8b7220 */ /* 0x000fe20000400000 */
[----:B------:R-:W-:Y:S02]  /*213b0*/  F2FP.F16.F32.PACK_AB R136, RZ, R136 ;  /* 0x00000088ff88723e */ /* 0x000fe400000000ff */
[----:B------:R-:W-:-:S02]  /*213c0*/  F2FP.F16.F32.PACK_AB R137, RZ, R137 ;  /* 0x00000089ff89723e */ /* 0x000fc400000000ff */
[----:B------:R-:W-:Y:S02]  /*213d0*/  F2FP.F16.F32.PACK_AB R138, RZ, R138 ;  /* 0x0000008aff8a723e */ /* 0x000fe400000000ff */
[----:B------:R-:W-:Y:S01]  /*213e0*/  F2FP.F16.F32.PACK_AB R139, RZ, R139 ;  /* 0x0000008bff8b723e */ /* 0x000fe200000000ff */
[----:B------:R-:W-:Y:S01]  /*213f0*/  @P5 STG.E.U16 desc[UR44][R4.64+0x1c0], R136 ;  /* 0x0001c08804005986 */ /* 0x000fe2000c10152c */
[----:B------:R-:W-:-:S03]  /*21400*/  ISETP.GT.AND P5, PT, R0, 0xe9, P1 ;  /* 0x000000e90000780c */ /* 0x000fc60000fa4270 */
[----:B------:R-:W-:Y:S01]  /*21410*/  @P2 STG.E.U16 desc[UR44][R4.64+0x1c2], R137 ;  /* 0x0001c28904002986 */ /* 0x000fe2000c10152c */
[C---:B------:R-:W-:Y:S02]  /*21420*/  ISETP.GT.AND P2, PT, R0.reuse, 0xe8, P1 ;  /* 0x000000e80000780c */ /* 0x040fe40000f44270 */
[C---:B------:R-:W-:Y:S01]  /*21430*/  ISETP.GT.AND P6, PT, R0.reuse, 0xe8, P0 ;  /* 0x000000e80000780c */ /* 0x040fe200007c4270 */
[----:B------:R-:W-:Y:S01]  /*21440*/  @P3 STG.E.U16 desc[UR44][R6.64+0x1c0], R138 ;  /* 0x0001c08a06003986 */ /* 0x000fe2000c10152c */
[----:B------:R-:W-:Y:S01]  /*21450*/  ISETP.GT.AND P3, PT, R0, 0xe9, P0 ;  /* 0x000000e90000780c */ /* 0x000fe20000764270 */
[-C--:B------:R-:W-:Y:S01]  /*21460*/  FMUL R140, R140, R2.reuse ;  /* 0x000000028c8c7220 */ /* 0x080fe20000400000 */
[-C--:B------:R-:W-:Y:S01]  /*21470*/  FMUL R141, R141, R2.reuse ;  /* 0x000000028d8d7220 */ /* 0x080fe20000400000 */
[----:B------:R-:W-:Y:S01]  /*21480*/  @P4 STG.E.U16 desc[UR44][R6.64+0x1c2], R139 ;  /* 0x0001c28b06004986 */ /* 0x000fe2000c10152c */
[----:B------:R-:W-:Y:S01]  /*21490*/  ISETP.GT.AND P4, PT, R0, 0xf0, P1 ;  /* 0x000000f00000780c */ /* 0x000fe20000f84270 */
[-C--:B------:R-:W-:Y:S01]  /*214a0*/  FMUL R142, R142, R2.reuse ;  /* 0x000000028e8e7220 */ /* 0x080fe20000400000 */
[-C--:B------:R-:W-:Y:S01]  /*214b0*/  FMUL R143, R143, R2.reuse ;  /* 0x000000028f8f7220 */ /* 0x080fe20000400000 */
[----:B------:R-:W-:Y:S01]  /*214c0*/  FMUL R144, R144, R2 ;  /* 0x0000000290907220 */ /* 0x000fe20000400000 */
[----:B------:R-:W-:-:S02]  /*214d0*/  F2FP.F16.F32.PACK_AB R140, RZ, R140 ;  /* 0x0000008cff8c723e */ /* 0x000fc400000000ff */
[----:B------:R-:W-:Y:S02]  /*214e0*/  F2FP.F16.F32.PACK_AB R141, RZ, R141 ;  /* 0x0000008dff8d723e */ /* 0x000fe400000000ff */
[----:B------:R-:W-:Y:S02]  /*214f0*/  F2FP.F16.F32.PACK_AB R142, RZ, R142 ;  /* 0x0000008eff8e723e */ /* 0x000fe400000000ff */
[----:B------:R-:W-:Y:S02]  /*21500*/  F2FP.F16.F32.PACK_AB R143, RZ, R143 ;  /* 0x0000008fff8f723e */ /* 0x000fe400000000ff */
[----:B------:R-:W-:Y:S01]  /*21510*/  F2FP.F16.F32.PACK_AB R144, RZ, R144 ;  /* 0x00000090ff90723e */ /* 0x000fe200000000ff */
[----:B------:R-:W-:Y:S01]  /*21520*/  @P2 STG.E.U16 desc[UR44][R4.64+0x1d0], R140 ;  /* 0x0001d08c04002986 */ /* 0x000fe2000c10152c */
[----:B------:R-:W-:-:S03]  /*21530*/  ISETP.GT.AND P2, PT, R0, 0xf1, P1 ;  /* 0x000000f10000780c */ /* 0x000fc60000f44270 */
[----:B------:R-:W-:Y:S01]  /*21540*/  @P5 STG.E.U16 desc[UR44][R4.64+0x1d2], R141 ;  /* 0x0001d28d04005986 */ /* 0x000fe2000c10152c */
[----:B------:R-:W-:-:S03]  /*21550*/  ISETP.GT.AND P5, PT, R0, 0xf0, P0 ;  /* 0x000000f00000780c */ /* 0x000fc600007a4270 */
[----:B------:R-:W-:Y:S01]  /*21560*/  @P6 STG.E.U16 desc[UR44][R6.64+0x1d0], R142 ;  /* 0x0001d08e06006986 */ /* 0x000fe2000c10152c */
[----:B------:R-:W-:-:S03]  /*21570*/  FMUL R145, R145, R2 ;  /* 0x0000000291917220 */ /* 0x000fc60000400000 */
[----:B------:R-:W-:Y:S01]  /*21580*/  @P3 STG.E.U16 desc[UR44][R6.64+0x1d2], R143 ;  /* 0x0001d28f06003986 */ /* 0x000fe2000c10152c */
[----:B------:R-:W-:-:S03]  /*21590*/  ISETP.GT.AND P3, PT, R0, 0xf8, P1 ;  /* 0x000000f80000780c */ /* 0x000fc60000f64270 */
[----:B------:R-:W-:Y:S01]  /*215a0*/  @P4 STG.E.U16 desc[UR44][R4.64+0x1e0], R144 ;  /* 0x0001e09004004986 */ /* 0x000fe2000c10152c */
[----:B------:R-:W-:Y:S01]  /*215b0*/  ISETP.GT.AND P4, PT, R0, 0xf1, P0 ;  /* 0x000000f10000780c */ /* 0x000fe20000784270 */
[-C--:B------:R-:W-:Y:S01]  /*215c0*/  FMUL R146, R146, R2.reuse ;  /* 0x0000000292927220 */ /* 0x080fe20000400000 */
[C---:B------:R-:W-:Y:S01]  /*215d0*/  ISETP.GT.AND P1, PT, R0.reuse, 0xf9, P1 ;  /* 0x000000f90000780c */ /* 0x040fe20000f24270 */
[-C--:B------:R-:W-:Y:S01]  /*215e0*/  FMUL R147, R147, R2.reuse ;  /* 0x0000000293937220 */ /* 0x080fe20000400000 */
[----:B------:R-:W-:Y:S01]  /*215f0*/  ISETP.GT.AND P6, PT, R0, 0xf8, P0 ;  /* 0x000000f80000780c */ /* 0x000fe200007c4270 */
[-C--:B------:R-:W-:Y:S01]  /*21600*/  FMUL R148, R148, R2.reuse ;  /* 0x0000000294947220 */ /* 0x080fe20000400000 */
[----:B------:R-:W-:Y:S01]  /*21610*/  FMUL R149, R149, R2 ;  /* 0x0000000295957220 */ /* 0x000fe20000400000 */
[----:B------:R-:W-:Y:S02]  /*21620*/  F2FP.F16.F32.PACK_AB R145, RZ, R145 ;  /* 0x00000091ff91723e */ /* 0x000fe400000000ff */
[----:B------:R-:W-:-:S02]  /*21630*/  F2FP.F16.F32.PACK_AB R146, RZ, R146 ;  /* 0x00000092ff92723e */ /* 0x000fc400000000ff */
[----:B------:R-:W-:Y:S02]  /*21640*/  ISETP.GT.AND P0, PT, R0, 0xf9, P0 ;  /* 0x000000f90000780c */ /* 0x000fe40000704270 */
[----:B------:R-:W-:Y:S01]  /*21650*/  F2FP.F16.F32.PACK_AB R147, RZ, R147 ;  /* 0x00000093ff93723e */ /* 0x000fe200000000ff */
[----:B------:R-:W-:Y:S01]  /*21660*/  FMUL R150, R150, R2 ;  /* 0x0000000296967220 */ /* 0x000fe20000400000 */
[----:B------:R-:W-:Y:S02]  /*21670*/  F2FP.F16.F32.PACK_AB R148, RZ, R148 ;  /* 0x00000094ff94723e */ /* 0x000fe400000000ff */
[----:B------:R-:W-:Y:S01]  /*21680*/  F2FP.F16.F32.PACK_AB R149, RZ, R149 ;  /* 0x00000095ff95723e */ /* 0x000fe200000000ff */
[----:B------:R-:W-:Y:S01]  /*21690*/  FMUL R151, R151, R2 ;  /* 0x0000000297977220 */ /* 0x000fe20000400000 */
[----:B------:R-:W-:Y:S01]  /*216a0*/  @P2 STG.E.U16 desc[UR44][R4.64+0x1e2], R145 ;  /* 0x0001e29104002986 */ /* 0x000fe2000c10152c */
[----:B------:R-:W-:-:S03]  /*216b0*/  F2FP.F16.F32.PACK_AB R150, RZ, R150 ;  /* 0x00000096ff96723e */ /* 0x000fc600000000ff */
[----:B------:R-:W-:Y:S01]  /*216c0*/  @P5 STG.E.U16 desc[UR44][R6.64+0x1e0], R146 ;  /* 0x0001e09206005986 */ /* 0x000fe2000c10152c */
[----:B------:R-:W-:-:S03]  /*216d0*/  F2FP.F16.F32.PACK_AB R151, RZ, R151 ;  /* 0x00000097ff97723e */ /* 0x000fc600000000ff */
[----:B------:R-:W-:Y:S04]  /*216e0*/  @P4 STG.E.U16 desc[UR44][R6.64+0x1e2], R147 ;  /* 0x0001e29306004986 */ /* 0x000fe8000c10152c */
[----:B------:R-:W-:Y:S04]  /*216f0*/  @P3 STG.E.U16 desc[UR44][R4.64+0x1f0], R148 ;  /* 0x0001f09404003986 */ /* 0x000fe8000c10152c */
[----:B------:R0:W-:Y:S02]  /*21700*/  @P1 STG.E.U16 desc[UR44][R4.64+0x1f2], R149 ;  /* 0x0001f29504001986 */ /* 0x0001e4000c10152c */
[----:B0-----:R-:W-:Y:S01]  /*21710*/  @P6 MOV R4, R6 ;  /* 0x0000000600046202 */ /* 0x001fe20000000f00 */
[----:B------:R-:W-:-:S05]  /*21720*/  @P6 IMAD.MOV.U32 R5, RZ, RZ, R7 ;  /* 0x000000ffff056224 */ /* 0x000fca00078e0007 */
[----:B------:R0:W-:Y:S04]  /*21730*/  @P6 STG.E.U16 desc[UR44][R4.64+0x1f0], R150 ;  /* 0x0001f09604006986 */ /* 0x0001e8000c10152c */
[----:B------:R0:W-:Y:S02]  /*21740*/  @P0 STG.E.U16 desc[UR44][R6.64+0x1f2], R151 ;  /* 0x0001f29706000986 */ /* 0x0001e4000c10152c */
.L_x_536:
[----:B------:R-:W-:Y:S05]  /*21750*/  BSYNC B0 ;  /* 0x0000000000007941 */ /* 0x000fea0003800000 */
.L_x_28:
[----:B0-----:R-:W2:Y:S04]  /*21760*/  LDL.LU R5, [R1+0x200] ;  /* 0x0002000001057983 */ /* 0x001ea80000300800 */
[----:B------:R-:W2:Y:S01]  /*21770*/  LDL.LU R4, [R1+0x204] ;  /* 0x0002040001047983 */ /* 0x000ea20000300800 */
[----:B------:R-:W-:Y:S01]  /*21780*/  ULDC UR4, c[0x0][0xc] ;  /* 0x0000030000047ab9 */ /* 0x000fe20000000800 */
[----:B------:R-:W-:Y:S01]  /*21790*/  ULDC UR5, c[0x0][0x10] ;  /* 0x0000040000057ab9 */ /* 0x000fe20000000800 */
[----:B-----5:R-:W2:Y:S01]  /*217a0*/  LDC R3, c[0x0][0x14] ;  /* 0x00000500ff037b82 */ /* 0x020ea20000000800 */
[----:B------:R-:W-:Y:S01]  /*217b0*/  UIMAD.WIDE.U32 UR4, UR4, UR5, URZ ;  /* 0x00000005040472a5 */ /* 0x000fe2000f8e003f */
[----:B----4-:R-:W-:Y:S01]  /*217c0*/  PRMT R0, RZ, 0x7610, R0 ;  /* 0x00007610ff007816 */ /* 0x010fe20000000000 */
[----:B------:R-:W-:Y:S01]  /*217d0*/  UMOV UR41, 0xffffffff ;  /* 0xffffffff00297882 */ /* 0x000fe20000000000 */
[----:B------:R-:W-:-:S03]  /*217e0*/  UMOV UR42, 0xffffffff ;  /* 0xffffffff002a7882 */ /* 0x000fc60000000000 */
[----:B--2---:R-:W-:-:S04]  /*217f0*/  IMAD.WIDE.U32 R4, R3, UR4, R4 ;  /* 0x0000000403047c25 */ /* 0x004fc8000f8e0004 */
[----:B------:R-:W-:Y:S01]  /*21800*/  IMAD R3, R3, UR5, RZ ;  /* 0x0000000503037c24 */ /* 0x000fe2000f8e02ff */
[----:B------:R-:W-:Y:S01]  /*21810*/  ULDC.64 UR4, c[0x0][0x650] ;  /* 0x0001940000047ab9 */ /* 0x000fe20000000a00 */
[----:B------:R-:W-:Y:S01]  /*21820*/  IMAD.MOV.U32 R7, RZ, RZ, R4 ;  /* 0x000000ffff077224 */ /* 0x000fe200078e0004 */
[----:B------:R-:W-:Y:S02]  /*21830*/  ISETP.GE.U32.AND P0, PT, R4, UR4, PT ;  /* 0x0000000404007c0c */ /* 0x000fe4000bf06070 */
[----:B------:R-:W-:-:S04]  /*21840*/  IADD3 R6, R5, R3, RZ ;  /* 0x0000000305067210 */ /* 0x000fc80007ffe0ff */
[----:B------:R-:W-:Y:S01]  /*21850*/  ISETP.GE.U32.AND.EX P0, PT, R6, UR5, PT, P0 ;  /* 0x0000000506007c0c */ /* 0x000fe2000bf06100 */
[----:B------:R0:W-:Y:S04]  /*21860*/  STL [R1+0x200], R6 ;  /* 0x0002000601007387 */ /* 0x0001e80000100800 */
[----:B------:R0:W-:Y:S08]  /*21870*/  STL [R1+0x204], R7 ;  /* 0x0002040701007387 */ /* 0x0001f00000100800 */
[----:B------:R-:W-:Y:S05]  /*21880*/  @P0 BRA `(.L_x_537) ;  /* 0x0000000400880947 */ /* 0x000fea0003800000 */
[----:B------:R-:W2:Y:S01]  /*21890*/  S2UR UR6, SR_CTAID.X ;  /* 0x00000000000679c3 */ /* 0x000ea20000002500 */
[----:B------:R-:W-:Y:S01]  /*218a0*/  ULDC.64 UR12, c[0x0][0x628] ;  /* 0x00018a00000c7ab9 */ /* 0x000fe20000000a00 */
[----:B------:R-:W-:Y:S01]  /*218b0*/  ULDC UR4, c[0x0][0x150] ;  /* 0x0000540000047ab9 */ /* 0x000fe20000000800 */
[----:B------:R-:W-:Y:S01]  /*218c0*/  ISETP.NE.U32.AND P0, PT, RZ, UR12, PT ;  /* 0x0000000cff007c0c */ /* 0x000fe2000bf05070 */
[----:B------:R-:W-:Y:S01]  /*218d0*/  ULDC UR15, c[0x0][0x630] ;  /* 0x00018c00000f7ab9 */ /* 0x000fe20000000800 */
[C---:B------:R-:W-:Y:S01]  /*218e0*/  R2UR UR16, R7.reuse ;  /* 0x00000000071072ca */ /* 0x040fe200000e0000 */
[----:B------:R-:W-:Y:S01]  /*218f0*/  ULDC UR19, c[0x0][0x154] ;  /* 0x0000550000137ab9 */ /* 0x000fe20000000800 */
[----:B------:R-:W-:Y:S01]  /*21900*/  ISETP.NE.AND.EX P0, PT, RZ, UR13, PT, P0 ;  /* 0x0000000dff007c0c */ /* 0x000fe2000bf05300 */
[----:B------:R-:W4:Y:S01]  /*21910*/  S2UR UR18, SR_CTAID.Y ;  /* 0x00000000001279c3 */ /* 0x000f220000002600 */
[----:B------:R-:W-:Y:S02]  /*21920*/  R2UR UR17, R6 ;  /* 0x00000000061172ca */ /* 0x000fe400000e0000 */
[----:B------:R-:W-:-:S02]  /*21930*/  R2UR UR10, R7 ;  /* 0x00000000070a72ca */ /* 0x000fc400000e0000 */
[----:B------:R-:W-:Y:S02]  /*21940*/  R2UR UR11, R6 ;  /* 0x00000000060b72ca */ /* 0x000fe400000e0000 */
[----:B--2---:R-:W-:-:S05]  /*21950*/  I2FP.F32.U32 R0, UR6 ;  /* 0x0000000600007c45 */ /* 0x004fca0008201000 */
[----:B------:R-:W-:-:S04]  /*21960*/  FMUL R0, R0, UR4 ;  /* 0x0000000400007c20 */ /* 0x000fc80008400000 */
[----:B------:R2:W0:Y:S01]  /*21970*/  F2I.U32.TRUNC.NTZ R3, R0 ;  /* 0x0000000000037305 */ /* 0x000422000020f000 */
[----:B----4-:R-:W-:Y:S05]  /*21980*/  @!P0 BRA `(.L_x_538) ;  /* 0x0000000000308947 */ /* 0x010fea0003800000 */
        /* <DEDUP_REMOVED lines=12> */
.L_x_538:
[----:B------:R-:W-:Y:S01]  /*21a50*/  USHF.R.U64 UR42, UR10, UR15, UR11 ;  /* 0x0000000f0a2a7299 */ /* 0x000fe2000800120b */
[----:B--2---:R-:W-:Y:S01]  /*21a60*/  I2FP.F32.U32 R0, UR18 ;  /* 0x0000001200007c45 */ /* 0x004fe20008201000 */
[----:B------:R-:W-:Y:S02]  /*21a70*/  USHF.R.U32.HI UR4, URZ, UR15, UR11 ;  /* 0x0000000f3f047299 */ /* 0x000fe4000801160b */
[----:B------:R-:W-:Y:S02]  /*21a80*/  UIADD3 UR10, UP0, URZ, -UR42, URZ ;  /* 0x8000002a3f0a7290 */ /* 0x000fe4000ff1e03f */
[----:B------:R-:W-:Y:S01]  /*21a90*/  FMUL R0, R0, UR19 ;  /* 0x0000001300007c20 */ /* 0x000fe20008400000 */
[----:B------:R-:W-:Y:S01]  /*21aa0*/  ULDC.64 UR12, c[0x0][0x620] ;  /* 0x00018800000c7ab9 */ /* 0x000fe20000000a00 */
[----:B------:R-:W-:Y:S01]  /*21ab0*/  UIADD3.X UR4, URZ, ~UR4, URZ, UP0, !UPT ;  /* 0x800000043f047290 */ /* 0x000fe200087fe43f */
[----:B------:R-:W-:Y:S01]  /*21ac0*/  UMOV UR8, UR16 ;  /* 0x0000001000087c82 */ /* 0x000fe20008000000 */
[----:B------:R-:W-:-:S02]  /*21ad0*/  UMOV UR9, UR17 ;  /* 0x0000001100097c82 */ /* 0x000fc40008000000 */
[----:B------:R-:W-:Y:S01]  /*21ae0*/  UIMAD UR4, UR4, UR12, URZ ;  /* 0x0000000c040472a4 */ /* 0x000fe2000f8e023f */
[----:B------:R-:W2:Y:S01]  /*21af0*/  F2I.U32.TRUNC.NTZ R0, R0 ;  /* 0x0000000000007305 */ /* 0x000ea2000020f000 */
[----:B------:R-:W-:Y:S01]  /*21b00*/  UIMAD.WIDE.U32 UR8, UR10, UR12, UR8 ;  /* 0x0000000c0a0872a5 */ /* 0x000fe2000f8e0008 */
[----:B0-----:R-:W-:Y:S01]  /*21b10*/  R2UR UR12, R3 ;  /* 0x00000000030c72ca */ /* 0x001fe200000e0000 */
[----:B------:R-:W-:Y:S01]  /*21b20*/  UIMAD UR10, UR10, UR13, UR4 ;  /* 0x0000000d0a0a72a4 */ /* 0x000fe2000f8e0204 */
[----:B------:R-:W-:Y:S01]  /*21b30*/  ULDC UR11, c[0x0][0x618] ;  /* 0x00018600000b7ab9 */ /* 0x000fe20000000800 */
[----:B------:R-:W-:Y:S02]  /*21b40*/  ULDC UR21, c[0x0][0x658] ;  /* 0x0001960000157ab9 */ /* 0x000fe40000000800 */
[----:B------:R-:W-:Y:S01]  /*21b50*/  UIADD3 UR9, UR9, UR10, URZ ;  /* 0x0000000a09097290 */ /* 0x000fe2000fffe03f */
[----:B------:R-:W-:Y:S01]  /*21b60*/  UMOV UR15, 0xffffffff ;  /* 0xffffffff000f7882 */ /* 0x000fe20000000000 */
[----:B------:R-:W-:Y:S01]  /*21b70*/  ULDC.64 UR4, c[0x0][0x640] ;  /* 0x0001900000047ab9 */ /* 0x000fe20000000a00 */
[----:B------:R-:W-:Y:S01]  /*21b80*/  USHF.L.U32 UR15, UR15, UR21, URZ ;  /* 0x000000150f0f7299 */ /* 0x000fe2000800063f */
[----:B------:R-:W-:Y:S01]  /*21b90*/  ISETP.NE.U32.AND P0, PT, RZ, UR4, PT ;  /* 0x00000004ff007c0c */ /* 0x000fe2000bf05070 */
[----:B------:R-:W-:-:S02]  /*21ba0*/  USHF.R.U64 UR16, UR8, UR11, UR9 ;  /* 0x0000000b08107299 */ /* 0x000fc40008001209 */
[----:B------:R-:W-:Y:S01]  /*21bb0*/  USHF.R.U32.HI UR8, URZ, UR11, UR9 ;  /* 0x0000000b3f087299 */ /* 0x000fe20008011609 */
[----:B--2---:R-:W-:Y:S01]  /*21bc0*/  R2UR UR14, R0 ;  /* 0x00000000000e72ca */ /* 0x004fe200000e0000 */
[----:B------:R-:W-:Y:S01]  /*21bd0*/  ULDC UR17, c[0x0][0x608] ;  /* 0x0001820000117ab9 */ /* 0x000fe20000000800 */
[----:B------:R-:W-:Y:S01]  /*21be0*/  ULOP3.LUT UR40, URZ, UR15, URZ, 0x33, !UPT ;  /* 0x0000000f3f287292 */ /* 0x000fe2000f8e333f */
[----:B------:R-:W-:Y:S01]  /*21bf0*/  ISETP.NE.AND.EX P0, PT, RZ, UR5, PT, P0 ;  /* 0x00000005ff007c0c */ /* 0x000fe2000bf05300 */
[----:B------:R-:W-:Y:S02]  /*21c00*/  USHF.R.U64 UR15, UR16, UR17, UR8 ;  /* 0x00000011100f7299 */ /* 0x000fe40008001208 */
[----:B------:R-:W-:Y:S02]  /*21c10*/  USHF.R.U32.HI UR8, URZ, UR17, UR8 ;  /* 0x000000113f087299 */ /* 0x000fe40008011608 */
[----:B------:R-:W-:Y:S02]  /*21c20*/  UIADD3 UR12, -UR12, URZ, URZ ;  /* 0x0000003f0c0c7290 */ /* 0x000fe4000fffe13f */
[----:B------:R-:W-:Y:S01]  /*21c30*/  USHF.R.U64 UR17, UR15, UR21, UR8 ;  /* 0x000000150f117299 */ /* 0x000fe20008001208 */
[----:B------:R-:W-:Y:S01]  /*21c40*/  UMOV UR19, 0x1 ;  /* 0x0000000100137882 */ /* 0x000fe20000000000 */
[----:B------:R-:W-:Y:S01]  /*21c50*/  ULDC UR13, c[0x0][0x144] ;  /* 0x00005100000d7ab9 */ /* 0x000fe20000000800 */
[----:B------:R-:W-:Y:S01]  /*21c60*/  ULDC UR7, c[0x0][0x600] ;  /* 0x0001800000077ab9 */ /* 0x000fe20000000800 */
[----:B------:R-:W-:-:S02]  /*21c70*/  USHF.L.U32 UR24, UR19, UR21, URZ ;  /* 0x0000001513187299 */ /* 0x000fc4000800063f */
[----:B------:R-:W-:Y:S02]  /*21c80*/  USHF.R.U32.HI UR8, URZ, UR21, UR8 ;  /* 0x000000153f087299 */ /* 0x000fe40008011608 */
[----:B------:R-:W-:Y:S02]  /*21c90*/  UIMAD UR21, UR13, UR12, UR6 ;  /* 0x0000000c0d1572a4 */ /* 0x000fe4000f8e0206 */
[----:B------:R-:W-:Y:S02]  /*21ca0*/  UIADD3 UR20, UR7, -0x1, URZ ;  /* 0xffffffff07147890 */ /* 0x000fe4000fffe03f */
[----:B------:R-:W-:Y:S01]  /*21cb0*/  UIADD3 UR19, -UR14, URZ, URZ ;  /* 0x0000003f0e137290 */ /* 0x000fe2000fffe13f */
        /* <DEDUP_REMOVED lines=17> */
.L_x_539:
[----:B------:R-:W-:Y:S01]  /*21dd0*/  UISETP.NE.AND UP0, UPT, UR39, URZ, UPT ;  /* 0x0000003f2700728c */ /* 0x000fe2000bf05270 */
[----:B------:R-:W-:Y:S01]  /*21de0*/  MOV R0, 0x1 ;  /* 0x0000000100007802 */ /* 0x000fe20000000f00 */
[----:B------:R-:W-:Y:S02]  /*21df0*/  USHF.R.U64 UR4, UR6, UR22, UR8 ;  /* 0x0000001606047299 */ /* 0x000fe40008001208 */
[----:B------:R-:W-:Y:S02]  /*21e00*/  ULOP3.LUT UR40, UR15, UR40, URZ, 0xc0, !UPT ;  /* 0x000000280f287292 */ /* 0x000fe4000f8ec03f */
[----:B------:R-:W-:Y:S02]  /*21e10*/  UIADD3 UR5, -UR4, URZ, URZ ;  /* 0x0000003f04057290 */ /* 0x000fe4000fffe13f */
[----:B------:R-:W-:Y:S02]  /*21e20*/  UIMAD UR40, UR24, UR4, UR40 ;  /* 0x00000004182872a4 */ /* 0x000fe4000f8e0228 */
[----:B------:R-:W-:-:S02]  /*21e30*/  ULOP3.LUT UR16, UR16, UR20, URZ, 0xc0, !UPT ;  /* 0x0000001410107292 */ /* 0x000fc4000f8ec03f */
[----:B------:R-:W-:Y:S02]  /*21e40*/  @UP0 UIMAD UR21, UR25, UR19, UR18 ;  /* 0x00000013191502a4 */ /* 0x000fe4000f8e0212 */
[----:B------:R-:W-:-:S03]  /*21e50*/  UIMAD UR4, UR5, UR23, UR17 ;  /* 0x00000017050472a4 */ /* 0x000fc6000f8e0211 */
[----:B------:R-:W-:Y:S01]  /*21e60*/  ULDC UR5, c[0x0][0x610] ;  /* 0x0001840000057ab9 */ /* 0x000fe20000000800 */
[----:B------:R-:W-:Y:S02]  /*21e70*/  UIMAD UR4, UR4, UR7, UR16 ;  /* 0x00000007040472a4 */ /* 0x000fe4000f8e0210 */
[----:B------:R-:W-:-:S04]  /*21e80*/  UIMAD UR40, UR40, UR5, UR21 ;  /* 0x00000005282872a4 */ /* 0x000fc8000f8e0215 */
[----:B------:R-:W-:Y:S02]  /*21e90*/  USEL UR41, UR4, UR40, !UP0 ;  /* 0x0000002804297287 */ /* 0x000fe4000c000000 */
[----:B------:R-:W-:-:S12]  /*21ea0*/  USEL UR40, UR40, UR4, !UP0 ;  /* 0x0000000428287287 */ /* 0x000fd8000c000000 */
.L_x_537:
[----:B------:R-:W-:-:S13]  /*21eb0*/  LOP3.LUT P0, RZ, R0, 0xff, RZ, 0xc0, !PT ;  /* 0x000000ff00ff7812 */ /* 0x000fda000780c0ff */
[----:B------:R-:W-:Y:S05]  /*21ec0*/  @P0 BRA `(.L_x_540) ;  /* 0xfffffdf000900947 */ /* 0x000fea000383ffff */
[----:B------:R-:W-:Y:S05]  /*21ed0*/  EXIT ;  /* 0x000000000000794d */ /* 0x000fea0003800000 */
.L_x_3:
[----:B------:R-:W2:Y:S01]  /*21ee0*/  LDL R5, [R1+0x204] ;  /* 0x0002040001057983 */ /* 0x000ea20000100800 */
[----:B------:R-:W-:-:S03]  /*21ef0*/  ULDC.64 UR8, c[0x0][0x650] ;  /* 0x0001940000087ab9 */ /* 0x000fc60000000a00 */
[----:B------:R-:W3:Y:S01]  /*21f00*/  LDL R4, [R1+0x200] ;  /* 0x0002000001047983 */ /* 0x000ee20000100800 */
[----:B------:R-:W-:Y:S01]  /*21f10*/  PRMT R0, RZ, 0x7610, R0 ;  /* 0x00007610ff007816 */ /* 0x000fe20000000000 */
[----:B------:R-:W-:Y:S01]  /*21f20*/  IMAD.MOV.U32 R3, RZ, RZ, -0x1 ;  /* 0xffffffffff037424 */ /* 0x000fe200078e00ff */
[----:B------:R-:W-:Y:S01]  /*21f30*/  MOV R2, 0xffffffff ;  /* 0xffffffff00027802 */ /* 0x000fe20000000f00 */
[----:B------:R-:W-:Y:S01]  /*21f40*/  IMAD.MOV.U32 R10, RZ, RZ, -0x1 ;  /* 0xffffffffff0a7424 */ /* 0x000fe200078e00ff */
[----:B--2---:R-:W-:-:S04]  /*21f50*/  ISETP.GE.U32.AND P0, PT, R5, UR8, PT ;  /* 0x0000000805007c0c */ /* 0x004fc8000bf06070 */
[----:B---3--:R-:W-:-:S13]  /*21f60*/  ISETP.GE.U32.AND.EX P0, PT, R4, UR9, PT, P0 ;  /* 0x0000000904007c0c */ /* 0x008fda000bf06100 */
[----:B------:R-:W-:Y:S05]  /*21f70*/  @P0 BRA `(.L_x_541) ;  /* 0x00000004008c0947 */ /* 0x000fea0003800000 */
[----:B------:R-:W-:Y:S01]  /*21f80*/  I2FP.F32.U32 R0, UR4 ;  /* 0x0000000400007c45 */ /* 0x000fe20008201000 */
[----:B0-----:R-:W-:Y:S01]  /*21f90*/  ULDC.64 UR16, c[0x0][0x628] ;  /* 0x00018a0000107ab9 */ /* 0x001fe20000000a00 */
        /* <DEDUP_REMOVED lines=24> */
.L_x_542:
        /* <DEDUP_REMOVED lines=24> */
[----:B------:R-:W-:Y:S01]  /*222a0*/  UMOV UR19, 0x1 ;  /* 0x0000000100137882 */ /* 0x000fe20000000000 */
[----:B------:R-:W-:Y:S01]  /*222b0*/  ULDC UR20, c[0x0][0x608] ;  /* 0x0001820000147ab9 */ /* 0x000fe20000000800 */
[----:B------:R-:W-:Y:S01]  /*222c0*/  USHF.L.U32 UR26, UR19, UR23, URZ ;  /* 0x00000017131a7299 */ /* 0x000fe2000800063f */
[----:B------:R-:W-:Y:S01]  /*222d0*/  ISETP.NE.AND.EX P0, PT, RZ, UR9, PT, P0 ;  /* 0x00000009ff007c0c */ /* 0x000fe2000bf05300 */
[----:B------:R-:W-:Y:S02]  /*222e0*/  USHF.R.U64 UR19, UR18, UR20, UR11 ;  /* 0x0000001412137299 */ /* 0x000fe4000800120b */
[----:B------:R-:W-:Y:S02]  /*222f0*/  USHF.R.U32.HI UR11, URZ, UR20, UR11 ;  /* 0x000000143f0b7299 */ /* 0x000fe4000801160b */
[----:B------:R-:W-:-:S02]  /*22300*/  UIADD3 UR15, -UR15, URZ, URZ ;  /* 0x0000003f0f0f7290 */ /* 0x000fc4000fffe13f */
[----:B------:R-:W-:Y:S01]  /*22310*/  USHF.R.U64 UR20, UR19, UR23, UR11 ;  /* 0x0000001713147299 */ /* 0x000fe2000800120b */
[----:B------:R-:W-:Y:S01]  /*22320*/  ULDC UR16, c[0x0][0x144] ;  /* 0x0000510000107ab9 */ /* 0x000fe20000000800 */
[----:B------:R-:W-:Y:S01]  /*22330*/  ULDC UR6, c[0x0][0x600] ;  /* 0x0001800000067ab9 */ /* 0x000fe20000000800 */
[----:B------:R-:W-:Y:S02]  /*22340*/  USHF.R.U32.HI UR11, URZ, UR23, UR11 ;  /* 0x000000173f0b7299 */ /* 0x000fe4000801160b */
[----:B------:R-:W-:Y:S02]  /*22350*/  UIMAD UR23, UR16, UR15, UR4 ;  /* 0x0000000f101772a4 */ /* 0x000fe4000f8e0204 */
[----:B------:R-:W-:Y:S02]  /*22360*/  UIADD3 UR22, UR6, -0x1, URZ ;  /* 0xffffffff06167890 */ /* 0x000fe4000fffe03f */
[----:B------:R-:W-:Y:S02]  /*22370*/  ULOP3.LUT UR27, URZ, UR13, URZ, 0x33, !UPT ;  /* 0x0000000d3f1b7292 */ /* 0x000fe4000f8e333f */
        /* <DEDUP_REMOVED lines=18> */
.L_x_543:
[----:B------:R-:W-:Y:S01]  /*224a0*/  UISETP.NE.AND UP0, UPT, UR39, URZ, UPT ;  /* 0x0000003f2700728c */ /* 0x000fe2000bf05270 */
[----:B------:R-:W-:Y:S01]  /*224b0*/  MOV R0, 0x1 ;  /* 0x0000000100007802 */ /* 0x000fe20000000f00 */
[----:B------:R-:W-:Y:S01]  /*224c0*/  USHF.R.U64 UR8, UR4, UR24, UR11 ;  /* 0x0000001804087299 */ /* 0x000fe2000800120b */
[----:B------:R-:W-:Y:S01]  /*224d0*/  IMAD.U32 R10, RZ, RZ, UR5 ;  /* 0x00000005ff0a7e24 */ /* 0x000fe2000f8e00ff */
[----:B------:R-:W-:Y:S02]  /*224e0*/  ULOP3.LUT UR4, UR19, UR27, URZ, 0xc0, !UPT ;  /* 0x0000001b13047292 */ /* 0x000fe4000f8ec03f */
[----:B------:R-:W-:Y:S02]  /*224f0*/  ULOP3.LUT UR18, UR18, UR22, URZ, 0xc0, !UPT ;  /* 0x0000001612127292 */ /* 0x000fe4000f8ec03f */
[----:B------:R-:W-:-:S03]  /*22500*/  UIMAD UR4, UR26, UR8, UR4 ;  /* 0x000000081a0472a4 */ /* 0x000fc6000f8e0204 */
[----:B------:R-:W-:Y:S02]  /*22510*/  @UP0 UIMAD UR23, UR28, UR21, UR7 ;  /* 0x000000151c1702a4 */ /* 0x000fe4000f8e0207 */
[----:B------:R-:W-:-:S03]  /*22520*/  UIADD3 UR7, -UR8, URZ, URZ ;  /* 0x0000003f08077290 */ /* 0x000fc6000fffe13f */
[----:B------:R-:W-:Y:S01]  /*22530*/  ULDC UR8, c[0x0][0x610] ;  /* 0x0001840000087ab9 */ /* 0x000fe20000000800 */
[----:B------:R-:W-:Y:S02]  /*22540*/  UIMAD UR7, UR7, UR25, UR20 ;  /* 0x00000019070772a4 */ /* 0x000fe4000f8e0214 */
[----:B------:R-:W-:Y:S02]  /*22550*/  UIMAD UR4, UR4, UR8, UR23 ;  /* 0x00000008040472a4 */ /* 0x000fe4000f8e0217 */
[----:B------:R-:W-:-:S04]  /*22560*/  UIMAD UR7, UR7, UR6, UR18 ;  /* 0x00000006070772a4 */ /* 0x000fc8000f8e0212 */
[----:B------:R-:W-:Y:S02]  /*22570*/  USEL UR6, UR7, UR4, !UP0 ;  /* 0x0000000407067287 */ /* 0x000fe4000c000000 */
[----:B------:R-:W-:-:S04]  /*22580*/  USEL UR4, UR4, UR7, !UP0 ;  /* 0x0000000704047287 */ /* 0x000fc8000c000000 */
[----:B------:R-:W-:Y:S02]  /*22590*/  MOV R2, UR6 ;  /* 0x0000000600027c02 */ /* 0x000fe40008000f00 */
[----:B------:R-:W-:-:S07]  /*225a0*/  IMAD.U32 R3, RZ, RZ, UR4 ;  /* 0x00000004ff037e24 */ /* 0x000fce000f8e00ff */
.L_x_541:
[----:B------:R-:W-:-:S08]  /*225b0*/  NOP ;  /* 0x0000000000007918 */ /* 0x000fd00000000000 */
[----:B0-----:R-:W0:-:S00]  /*225c0*/  USETMAXREG.DEALLOC.CTAPOOL 0x18 ;  /* 0x00000018000079c8 */ /* 0x001e0000080e0500 */
[----:B------:R-:W-:-:S13]  /*225d0*/  ISETP.NE.AND P0, PT, RZ, UR10, PT ;  /* 0x0000000aff007c0c */ /* 0x000fda000bf05270 */
[----:B------:R-:W-:Y:S05]  /*225e0*/  @P0 EXIT ;  /* 0x000000000000094d */ /* 0x000fea0003800000 */
[----:B0-----:R-:W-:Y:S01]  /*225f0*/  LOP3.LUT P0, RZ, R0, 0xff, RZ, 0xc0, !PT ;  /* 0x000000ff00ff7812 */ /* 0x001fe2000780c0ff */
[----:B------:R-:W-:Y:S01]  /*22600*/  IMAD.MOV.U32 R6, RZ, RZ, RZ ;  /* 0x000000ffff067224 */ /* 0x000fe200078e00ff */
[----:B------:R-:W-:-:S11]  /*22610*/  MOV R7, 0x1 ;  /* 0x0000000100077802 */ /* 0x000fd60000000f00 */
[----:B------:R-:W-:Y:S05]  /*22620*/  @!P0 BRA `(.L_x_544) ;  /* 0x0000000c008c8947 */ /* 0x000fea0003800000 */
[----:B------:R-:W0:Y:S01]  /*22630*/  LDC R0, c[0x0][0x28c] ;  /* 0x0000a300ff007b82 */ /* 0x000e220000000800 */
[----:B------:R-:W1:Y:S01]  /*22640*/  S2R R4, SR_TID.X ;  /* 0x0000000000047919 */ /* 0x000e620000002100 */
[----:B------:R-:W-:Y:S01]  /*22650*/  ULDC UR5, c[0x0][0x658] ;  /* 0x0001960000057ab9 */ /* 0x000fe20000000800 */
[----:B------:R-:W-:Y:S01]  /*22660*/  UMOV UR7, 0xffffffff ;  /* 0xffffffff00077882 */ /* 0x000fe20000000000 */
[----:B------:R-:W-:Y:S01]  /*22670*/  ULDC UR6, c[0x0][0xc] ;  /* 0x0000030000067ab9 */ /* 0x000fe20000000800 */
[----:B------:R-:W-:Y:S01]  /*22680*/  USHF.L.U32 UR9, UR7, UR5, URZ ;  /* 0x0000000507097299 */ /* 0x000fe2000800063f */
[----:B------:R-:W-:Y:S01]  /*22690*/  BSSY B0, `(.L_x_544) ;  /* 0x00000dc000007945 */ /* 0x000fe20003800000 */
[----:B------:R-:W-:Y:S01]  /*226a0*/  UMOV UR8, 0x1 ;  /* 0x0000000100087882 */ /* 0x000fe20000000000 */
[----:B------:R-:W-:Y:S01]  /*226b0*/  ULDC UR7, c[0x0][0x10] ;  /* 0x0000040000077ab9 */ /* 0x000fe20000000800 */
[----:B------:R-:W-:Y:S01]  /*226c0*/  USHF.L.U32 UR5, UR8, UR5, URZ ;  /* 0x0000000508057299 */ /* 0x000fe2000800063f */
[----:B------:R-:W-:Y:S01]  /*226d0*/  IMAD.MOV.U32 R9, RZ, RZ, 0x1 ;  /* 0x00000001ff097424 */ /* 0x000fe200078e00ff */
[----:B------:R-:W-:Y:S01]  /*226e0*/  UIMAD.WIDE.U32 UR6, UR6, UR7, URZ ;  /* 0x00000007060672a5 */ /* 0x000fe2000f8e003f */
[----:B------:R-:W-:Y:S01]  /*226f0*/  MOV R7, 0x1 ;  /* 0x0000000100077802 */ /* 0x000fe20000000f00 */
[----:B------:R-:W-:Y:S01]  /*22700*/  ULDC UR8, c[0x0][0x14] ;  /* 0x0000050000087ab9 */ /* 0x000fe20000000800 */
[----:B------:R-:W-:Y:S01]  /*22710*/  IMAD.MOV.U32 R6, RZ, RZ, RZ ;  /* 0x000000ffff067224 */ /* 0x000fe200078e00ff */
[----:B------:R-:W-:-:S02]  /*22720*/  UIMAD.WIDE.U32 UR30, UR6, UR8, URZ ;  /* 0x00000008061e72a5 */ /* 0x000fc4000f8e003f */
[----:B------:R-:W-:Y:S01]  /*22730*/  UIMAD UR7, UR7, UR8, URZ ;  /* 0x00000008070772a4 */ /* 0x000fe2000f8e023f */
[----:B------:R-:W-:Y:S01]  /*22740*/  ULDC UR4, c[0x0][0x600] ;  /* 0x0001800000047ab9 */ /* 0x000fe20000000800 */
[----:B------:R-:W-:Y:S02]  /*22750*/  ULOP3.LUT UR13, UR38, 0x2, URZ, 0xfc, !UPT ;  /* 0x00000002260d7892 */ /* 0x000fe4000f8efc3f */
[----:B------:R-:W-:Y:S01]  /*22760*/  UIADD3 UR4, UR4, -0x1, URZ ;  /* 0xffffffff04047890 */ /* 0x000fe2000fffe03f */
[----:B0-----:R-:W-:Y:S01]  /*22770*/  IADD3 R0, R0, 0x7f, RZ ;  /* 0x0000007f00007810 */ /* 0x001fe20007ffe0ff */
[----:B------:R-:W-:Y:S02]  /*22780*/  ULOP3.LUT UR6, URZ, UR9, URZ, 0x33, !UPT ;  /* 0x000000093f067292 */ /* 0x000fe4000f8e333f */
[----:B------:R-:W-:Y:S01]  /*22790*/  UIADD3 UR7, UR31, UR7, URZ ;  /* 0x000000071f077290 */ /* 0x000fe2000fffe03f */
[----:B------:R-:W-:Y:S01]  /*227a0*/  SHF.R.S32.HI R5, RZ, 0x1f, R0 ;  /* 0x0000001fff057819 */ /* 0x000fe20000011400 */
[----:B------:R-:W-:-:S03]  /*227b0*/  ULDC.64 UR40, c[0x0][0x198] ;  /* 0x0000660000287ab9 */ /* 0x000fc60000000a00 */
[----:B------:R-:W-:Y:S02]  /*227c0*/  LEA.HI R0, R5, R0, RZ, 0x7 ;  /* 0x0000000005007211 */ /* 0x000fe400078f38ff */
[C---:B-1----:R-:W-:Y:S02]  /*227d0*/  LOP3.LUT P3, RZ, R4.reuse, 0x7f, RZ, 0xc0, !PT ;  /* 0x0000007f04ff7812 */ /* 0x042fe4000786c0ff */
[----:B------:R-:W-:Y:S02]  /*227e0*/  LOP3.LUT P0, RZ, R4, 0x1f, RZ, 0xc0, !PT ;  /* 0x0000001f04ff7812 */ /* 0x000fe4000780c0ff */
[----:B------:R-:W-:Y:S02]  /*227f0*/  SHF.R.S32.HI R0, RZ, 0x7, R0 ;  /* 0x00000007ff007819 */ /* 0x000fe40000011400 */
[----:B------:R-:W-:Y:S02]  /*22800*/  PLOP3.LUT P0, PT, P0, P3, PT, 0x8a, 0x0 ;  /* 0x000000000000781c */ /* 0x000fe40000707172 */
[----:B------:R-:W-:-:S11]  /*22810*/  IADD3 R16, R0, 0x1, RZ ;  /* 0x0000000100107810 */ /* 0x000fd60007ffe0ff */
.L_x_556:
[----:B------:R-:W-:-:S03]  /*22820*/  UMOV UR8, 0xffffffff ;  /* 0xffffffff00087882 */ /* 0x000fc60000000000 */
[----:B------:R-:W-:Y:S05]  /*22830*/  BRA.DIV UR8, `(.L_x_545) ;  /* 0x0000000e08f87947 */ /* 0x000fea000b800000 */
[----:B------:R-:W-:-:S13]  /*22840*/  ELECT P6, URZ, PT ;  /* 0x00000000003f782f */ /* 0x000fda00038c0000 */
.L_x_567:
[----:B------:R-:W0:Y:S01]  /*22850*/  LDC R4, c[0x0][0x28c] ;  /* 0x0000a300ff047b82 */ /* 0x000e220000000800 */
[----:B------:R-:W-:Y:S01]  /*22860*/  BSSY B1, `(.L_x_546) ;  /* 0x0000042000017945 */ /* 0x000fe20003800000 */
[----:B0-----:R-:W-:-:S13]  /*22870*/  ISETP.LT.OR P6, PT, R4, 0x1, !P6 ;  /* 0x000000010400780c */ /* 0x001fda00077c1670 */
[----:B------:R-:W-:Y:S05]  /*22880*/  @P6 BRA `(.L_x_547) ;  /* 0x0000000000fc6947 */ /* 0x000fea0003800000 */
[----:B------:R-:W-:Y:S01]  /*22890*/  SHF.L.U32 R5, R2, 0x8, RZ ;  /* 0x0000000802057819 */ /* 0x000fe200000006ff */
[----:B------:R-:W-:Y:S01]  /*228a0*/  IMAD.SHL.U32 R3, R3, 0x100, RZ ;  /* 0x0000010003037824 */ /* 0x000fe200078e00ff */
[----:B------:R-:W-:Y:S01]  /*228b0*/  MOV R4, R16 ;  /* 0x0000001000047202 */ /* 0x000fe20000000f00 */
[----:B------:R-:W-:Y:S01]  /*228c0*/  IMAD.MOV.U32 R13, RZ, RZ, RZ ;  /* 0x000000ffff0d7224 */ /* 0x000fe200078e00ff */
[----:B------:R-:W-:Y:S01]  /*228d0*/  MOV R8, R6 ;  /* 0x0000000600087202 */ /* 0x000fe20000000f00 */
[----:B------:R-:W-:-:S07]  /*228e0*/  IMAD.MOV.U32 R2, RZ, RZ, R7 ;  /* 0x000000ffff027224 */ /* 0x000fce00078e0007 */
.L_x_551:
[----:B------:R-:W0:Y:S01]  /*228f0*/  S2R R12, SR_CgaCtaId ;  /* 0x00000000000c7919 */ /* 0x000e220000008800 */
[----:B------:R-:W-:-:S04]  /*22900*/  MOV R11, 0x400 ;  /* 0x00000400000b7802 */ /* 0x000fc80000000f00 */
[----:B0-----:R-:W-:Y:S02]  /*22910*/  LEA R15, R12, R11, 0x18 ;  /* 0x0000000b0c0f7211 */ /* 0x001fe400078ec0ff */
[----:B------:R-:W-:Y:S01]  /*22920*/  SHF.L.U32 R11, R2, 0x1f, RZ ;  /* 0x0000001f020b7819 */ /* 0x000fe200000006ff */
[----:B------:R-:W0:Y:S02]  /*22930*/  @!P3 LDC R12, c[0x0][0x500] ;  /* 0x00014000ff0cbb82 */ /* 0x000e240000000800 */
[----:B------:R-:W-:-:S04]  /*22940*/  IMAD R14, R8, 0x8, R15 ;  /* 0x00000008080e7824 */ /* 0x000fc800078e020f */
[----:B------:R-:W1:Y:S02]  /*22950*/  SYNCS.PHASECHK.TRANS64.TRYWAIT P1, [R14+URZ+0x20], R11 ;  /* 0x0000200b0e0075a7 */ /* 0x000e64000802017f */
[----:B-1----:R-:W-:Y:S05]  /*22960*/  @!P1 BRA `(.L_x_548) ;  /* 0x0000000c00cc9947 */ /* 0x002fea0003800000 */
.L_x_568:
[----:B------:R-:W-:Y:S01]  /*22970*/  UPRMT UR8, UR13, 0x9910, URZ ;  /* 0x000099100d087896 */ /* 0x000fe2000800003f */
[----:B0-----:R0:W-:Y:S03]  /*22980*/  @!P3 SYNCS.ARRIVE.TRANS64 RZ, [R14+URZ], R12 ;  /* 0x0000000c0effb9a7 */ /* 0x0011e6000800003f */
[----:B------:R-:W-:-:S06]  /*22990*/  UISETP.NE.AND UP0, UPT, UR8, 0x2, UPT ;  /* 0x000000020800788c */ /* 0x000fcc000bf05270 */
[----:B------:R-:W-:-:S13]  /*229a0*/  PLOP3.LUT P1, PT, PT, PT, UP0, 0x80, 0x0 ;  /* 0x000000000000781c */ /* 0x000fda0003f2f008 */
[----:B0-----:R-:W-:Y:S05]  /*229b0*/  @P1 BRA `(.L_x_549) ;  /* 0x0000000000041947 */ /* 0x001fea0003800000 */
[----:B------:R-:W-:Y:S01]  /*229c0*/  BPT.TRAP 0x1 ;  /* 0x000000040000795c */ /* 0x000fe20000300000 */
.L_x_549:
[----:B------:R-:W-:Y:S05]  /*229d0*/  @P0 BRA `(.L_x_550) ;  /* 0x0000000000040947 */ /* 0x000fea0003800000 */
[----:B------:R-:W-:Y:S01]  /*229e0*/  BPT.TRAP 0x1 ;  /* 0x000000040000795c */ /* 0x000fe20000300000 */
.L_x_550:
[----:B------:R-:W-:Y:S01]  /*229f0*/  LEA R15, R8, R15, 0x10 ;  /* 0x0000000f080f7211 */ /* 0x000fe200078e80ff */
[----:B------:R-:W-:Y:S01]  /*22a00*/  UIADD3 UR14, UP0, UR40, 0xf0, URZ ;  /* 0x000000f0280e7890 */ /* 0x000fe2000ff1e03f */
[----:B------:R-:W-:Y:S01]  /*22a10*/  R2UR UR34, R13 ;  /* 0x000000000d2272ca */ /* 0x000fe200000e0000 */
[----:B------:R-:W-:Y:S01]  /*22a20*/  UIADD3 UR42, UP1, UR40, 0x1f0, URZ ;  /* 0x000001f0282a7890 */ /* 0x000fe2000ff3e03f */
[----:B------:R-:W-:Y:S01]  /*22a30*/  R2UR UR8, R15 ;  /* 0x000000000f0872ca */ /* 0x000fe200000e0000 */
[----:B------:R-:W-:Y:S01]  /*22a40*/  UIADD3.X UR15, URZ, UR41, URZ, UP0, !UPT ;  /* 0x000000293f0f7290 */ /* 0x000fe200087fe43f */
[----:B------:R-:W-:Y:S01]  /*22a50*/  R2UR UR33, R14 ;  /* 0x000000000e2172ca */ /* 0x000fe200000e0000 */
[----:B------:R-:W-:Y:S01]  /*22a60*/  UIADD3.X UR43, URZ, UR41, URZ, UP1, !UPT ;  /* 0x000000293f2b7290 */ /* 0x000fe20008ffe43f */
[----:B------:R-:W-:Y:S01]  /*22a70*/  R2UR UR35, R3 ;  /* 0x00000000032372ca */ /* 0x000fe200000e0000 */
[----:B------:R-:W-:Y:S01]  /*22a80*/  VIADD R8, R8, 0x1 ;  /* 0x0000000108087836 */ /* 0x000fe20000000000 */
[----:B------:R-:W-:Y:S01]  /*22a90*/  R2UR UR36, R10 ;  /* 0x000000000a2472ca */ /* 0x000fe200000e0000 */
[----:B------:R-:W-:Y:S01]  /*22aa0*/  UMOV UR22, 0x0 ;  /* 0x0000000000167882 */ /* 0x000fe20000000000 */
[----:B------:R-:W-:Y:S01]  /*22ab0*/  IADD3 R4, R4, -0x1, RZ ;  /* 0xffffffff04047810 */ /* 0x000fe20007ffe0ff */
[----:B------:R-:W-:Y:S01]  /*22ac0*/  UMOV UR23, 0x10000000 ;  /* 0x1000000000177882 */ /* 0x000fe20000000000 */
[----:B------:R-:W-:Y:S01]  /*22ad0*/  R2UR UR19, R5 ;  /* 0x00000000051372ca */ /* 0x000fe200000e0000 */
[----:B------:R-:W-:Y:S01]  /*22ae0*/  UIADD3 UR26, UR34, 0x40, URZ ;  /* 0x00000040221a7890 */ /* 0x000fe2000fffe03f */
[----:B------:R-:W-:Y:S01]  /*22af0*/  ISETP.GT.AND P2, PT, R4, 0x1, PT ;  /* 0x000000010400780c */ /* 0x000fe20003f44270 */
[----:B------:R-:W-:Y:S01]  /*22b00*/  UIADD3 UR32, UR8, 0x100, URZ ;  /* 0x0000010008207890 */ /* 0x000fe2000fffe03f */
[C---:B------:R-:W-:Y:S01]  /*22b10*/  ISETP.NE.AND P1, PT, R8.reuse, 0x4, PT ;  /* 0x000000040800780c */ /* 0x040fe20003f25270 */
[----:B------:R-:W-:Y:S01]  /*22b20*/  UIADD3 UR24, UR8, 0x8100, URZ ;  /* 0x0000810008187890 */ /* 0x000fe2000fffe03f */
[----:B------:R-:W-:Y:S01]  /*22b30*/  VIADD R13, R13, 0x80 ;  /* 0x000000800d0d7836 */ /* 0x000fe20000000000 */
[----:B------:R-:W-:Y:S01]  /*22b40*/  UIADD3 UR16, UR8, 0x40100, URZ ;  /* 0x0004010008107890 */ /* 0x000fe2000fffe03f */
[----:B-1----:R-:W-:Y:S01]  /*22b50*/  SEL R11, RZ, 0x1, P1 ;  /* 0x00000001ff0b7807 */ /* 0x002fe20000800000 */
[----:B------:R-:W-:Y:S01]  /*22b60*/  UIADD3 UR8, UR8, 0x48100, URZ ;  /* 0x0004810008087890 */ /* 0x000fe2000fffe03f */
[----:B------:R-:W-:Y:S01]  /*22b70*/  SEL R8, R8, RZ, P1 ;  /* 0x000000ff08087207 */ /* 0x000fe20000800000 */
[----:B------:R-:W-:Y:S01]  /*22b80*/  UMOV UR25, UR33 ;  /* 0x0000002100197c82 */ /* 0x000fe20008000000 */
[----:B------:R-:W-:Y:S01]  /*22b90*/  UMOV UR27, UR35 ;  /* 0x00000023001b7c82 */ /* 0x000fe20008000000 */
[----:B------:R-:W-:Y:S01]  /*22ba0*/  UMOV UR28, UR36 ;  /* 0x00000024001c7c82 */ /* 0x000fe20008000000 */
[----:B------:R-:W-:Y:S01]  /*22bb0*/  UMOV UR17, UR33 ;  /* 0x0000002100117c82 */ /* 0x000fe20008000000 */
[----:B------:R-:W-:Y:S01]  /*22bc0*/  UMOV UR18, UR34 ;  /* 0x0000002200127c82 */ /* 0x000fe20008000000 */
[----:B------:R-:W-:Y:S01]  /*22bd0*/  UMOV UR20, UR36 ;  /* 0x0000002400147c82 */ /* 0x000fe20008000000 */
[----:B------:R0:W-:Y:S01]  /*22be0*/  UTMALDG.3D [UR32], [UR14], desc[UR22] ;  /* 0x000016200e0075b4 */ /* 0x0001e20008011000 */
[----:B------:R-:W-:Y:S01]  /*22bf0*/  UMOV UR9, UR33 ;  /* 0x0000002100097c82 */ /* 0x000fe20008000000 */
[----:B------:R-:W-:Y:S01]  /*22c00*/  UMOV UR11, UR19 ;  /* 0x00000013000b7c82 */ /* 0x000fe20008000000 */
[----:B------:R-:W-:Y:S01]  /*22c10*/  UMOV UR12, UR36 ;  /* 0x00000024000c7c82 */ /* 0x000fe20008000000 */
[----:B------:R-:W-:Y:S01]  /*22c20*/  UMOV UR10, UR26 ;  /* 0x0000001a000a7c82 */ /* 0x000fe20008000000 */
[----:B------:R-:W-:Y:S01]  /*22c30*/  LOP3.LUT R2, R2, R11, RZ, 0x3c, !PT ;  /* 0x0000000b02027212 */ /* 0x000fe200078e3cff */
[----:B------:R0:W-:Y:S01]  /*22c40*/  UTMALDG.3D [UR24], [UR14], desc[UR22] ;  /* 0x000016180e0075b4 */ /* 0x0001e20008011000 */
[----:B------:R0:W-:Y:S01]  /*22c50*/  UTMALDG.3D [UR16], [UR42], desc[UR22] ;  /* 0x000016102a0075b4 */ /* 0x0001e20008011000 */
[----:B------:R0:W-:Y:S02]  /*22c60*/  UTMALDG.3D [UR8], [UR42], desc[UR22] ;  /* 0x000016082a0075b4 */ /* 0x0001e40008011000 */
[----:B0-----:R-:W-:Y:S05]  /*22c70*/  @P2 BRA `(.L_x_551) ;  /* 0xfffffffc001c2947 */ /* 0x001fea000383ffff */
.L_x_547:
[----:B------:R-:W-:Y:S05]  /*22c80*/  BSYNC B1 ;  /* 0x0000000000017941 */ /* 0x000fea0003800000 */
.L_x_546:
[----:B------:R-:W2:Y:S01]  /*22c90*/  LDL.LU R15, [R1+0x200] ;  /* 0x00020000010f7983 */ /* 0x000ea20000300800 */
[----:B------:R-:W-:Y:S01]  /*22ca0*/  LOP3.LUT P4, RZ, R9, 0xff, RZ, 0xc0, !PT ;  /* 0x000000ff09ff7812 */ /* 0x000fe2000788c0ff */
[----:B------:R-:W-:Y:S02]  /*22cb0*/  ULDC.64 UR8, c[0x0][0x650] ;  /* 0x0001940000087ab9 */ /* 0x000fe40000000a00 */
[----:B------:R-:W3:Y:S01]  /*22cc0*/  LDL.LU R14, [R1+0x204] ;  /* 0x00020400010e7983 */ /* 0x000ee20000300800 */
[----:B------:R-:W-:Y:S01]  /*22cd0*/  IADD3 R6, R0, R6, RZ ;  /* 0x0000000600067210 */ /* 0x000fe20007ffe0ff */
[----:B------:R-:W-:Y:S01]  /*22ce0*/  BSSY B1, `(.L_x_552) ;  /* 0x0000074000017945 */ /* 0x000fe20003800000 */
[----:B------:R-:W-:Y:S01]  /*22cf0*/  IMAD.MOV.U32 R10, RZ, RZ, -0x1 ;  /* 0xffffffffff0a7424 */ /* 0x000fe200078e00ff */
[----:B------:R-:W-:Y:S02]  /*22d00*/  PRMT R4, RZ, 0x7610, R4 ;  /* 0x00007610ff047816 */ /* 0x000fe40000000004 */
[----:B------:R-:W-:-:S02]  /*22d10*/  SHF.R.U32.HI R2, RZ, 0x2, R6 ;  /* 0x00000002ff027819 */ /* 0x000fc40000011606 */
[----:B------:R-:W-:Y:S02]  /*22d20*/  ISETP.GT.U32.AND P1, PT, R6, 0x3, PT ;  /* 0x000000030600780c */ /* 0x000fe40003f24070 */
[----:B------:R-:W0:Y:S01]  /*22d30*/  @P4 S2R R3, SR_CgaCtaId ;  /* 0x0000000000034919 */ /* 0x000e220000008800 */
[----:B------:R-:W-:Y:S02]  /*22d40*/  LOP3.LUT R2, R2, 0x1, RZ, 0xc0, !PT ;  /* 0x0000000102027812 */ /* 0x000fe400078ec0ff */
[----:B------:R-:W-:Y:S02]  /*22d50*/  ISETP.LT.U32.AND P1, PT, R0, 0x4, P1 ;  /* 0x000000040000780c */ /* 0x000fe40000f21070 */
[----:B------:R-:W-:Y:S02]  /*22d60*/  ISETP.NE.U32.AND P2, PT, R2, 0x1, PT ;  /* 0x000000010200780c */ /* 0x000fe40003f45070 */
[----:B------:R-:W-:Y:S02]  /*22d70*/  @P4 MOV R2, 0x400 ;  /* 0x0000040000024802 */ /* 0x000fe40000000f00 */
[----:B------:R-:W-:-:S02]  /*22d80*/  ISETP.GT.U32.AND P2, PT, R0, 0x3, !P2 ;  /* 0x000000030000780c */ /* 0x000fc40005744070 */
[----:B------:R-:W-:Y:S02]  /*22d90*/  LOP3.LUT R6, R6, 0x3, RZ, 0xc0, !PT ;  /* 0x0000000306067812 */ /* 0x000fe400078ec0ff */
[----:B------:R-:W-:Y:S02]  /*22da0*/  PRMT R9, RZ, 0x7610, R9 ;  /* 0x00007610ff097816 */ /* 0x000fe40000000009 */
[----:B0-----:R-:W-:Y:S02]  /*22db0*/  @P4 LEA R2, R3, R2, 0x18 ;  /* 0x0000000203024211 */ /* 0x001fe400078ec0ff */
[----:B------:R-:W-:Y:S02]  /*22dc0*/  SEL R3, RZ, 0x1, !P2 ;  /* 0x00000001ff037807 */ /* 0x000fe40005000000 */
[----:B------:R0:W-:Y:S02]  /*22dd0*/  @P4 SYNCS.ARRIVE.TRANS64.A1T0 RZ, [R2+URZ+0x58], RZ ;  /* 0x000058ff02ff49a7 */ /* 0x0001e4000810003f */
[----:B0-----:R-:W-:-:S04]  /*22de0*/  SEL R2, RZ, 0x1, !P1 ;  /* 0x00000001ff027807 */ /* 0x001fc80004800000 */
[----:B------:R-:W-:Y:S01]  /*22df0*/  LOP3.LUT R7, R3, R7, R2, 0x96, !PT ;  /* 0x0000000703077212 */ /* 0x000fe200078e9602 */
[----:B------:R-:W-:Y:S01]  /*22e00*/  IMAD.MOV.U32 R3, RZ, RZ, -0x1 ;  /* 0xffffffffff037424 */ /* 0x000fe200078e00ff */
[----:B------:R-:W-:Y:S02]  /*22e10*/  MOV R2, 0xffffffff ;  /* 0xffffffff00027802 */ /* 0x000fe40000000f00 */
[----:B---3--:R-:W-:-:S04]  /*22e20*/  IADD3 R14, P1, R14, UR30, RZ ;  /* 0x0000001e0e0e7c10 */ /* 0x008fc8000ff3e0ff */
[----:B--2---:R-:W-:Y:S01]  /*22e30*/  IADD3.X R15, R15, UR7, RZ, P1, !PT ;  /* 0x000000070f0f7c10 */ /* 0x004fe20008ffe4ff */
[----:B------:R0:W-:Y:S01]  /*22e40*/  STL [R1+0x204], R14 ;  /* 0x0002040e01007387 */ /* 0x0001e20000100800 */
[----:B------:R-:W-:-:S03]  /*22e50*/  ISETP.GE.U32.AND P1, PT, R14, UR8, PT ;  /* 0x000000080e007c0c */ /* 0x000fc6000bf26070 */
[----:B------:R0:W-:Y:S01]  /*22e60*/  STL [R1+0x200], R15 ;  /* 0x0002000f01007387 */ /* 0x0001e20000100800 */
[----:B------:R-:W-:-:S13]  /*22e70*/  ISETP.GE.U32.AND.EX P1, PT, R15, UR9, PT, P1 ;  /* 0x000000090f007c0c */ /* 0x000fda000bf26110 */
[----:B0-----:R-:W-:Y:S05]  /*22e80*/  @P1 BRA `(.L_x_553) ;  /* 0x0000000400641947 */ /* 0x001fea0003800000 */
[----:B------:R-:W0:Y:S01]  /*22e90*/  S2R R8, SR_CTAID.X ;  /* 0x0000000000087919 */ /* 0x000e220000002500 */
[----:B------:R-:W-:Y:S01]  /*22ea0*/  ULDC UR8, c[0x0][0x150] ;  /* 0x0000540000087ab9 */ /* 0x000fe20000000800 */
[----:B------:R-:W1:Y:S01]  /*22eb0*/  LDC R3, c[0x0][0x144] ;  /* 0x00005100ff037b82 */ /* 0x000e620000000800 */
[----:B------:R-:W-:Y:S01]  /*22ec0*/  UISETP.NE.AND UP0, UPT, UR39, URZ, UPT ;  /* 0x0000003f2700728c */ /* 0x000fe2000bf05270 */
[----:B------:R-:W2:Y:S01]  /*22ed0*/  S2R R5, SR_CTAID.Y ;  /* 0x0000000000057919 */ /* 0x000ea20000002600 */
[----:B------:R-:W-:-:S04]  /*22ee0*/  ULDC UR11, c[0x0][0x630] ;  /* 0x00018c00000b7ab9 */ /* 0x000fc80000000800 */
[----:B------:R-:W-:Y:S01]  /*22ef0*/  PLOP3.LUT P1, PT, PT, PT, UP0, 0x80, 0x0 ;  /* 0x000000000000781c */ /* 0x000fe20003f2f008 */
[----:B------:R-:W3:Y:S01]  /*22f00*/  LDC R12, c[0x0][0x148] ;  /* 0x00005200ff0c7b82 */ /* 0x000ee20000000800 */
[----:B0-----:R-:W-:Y:S02]  /*22f10*/  I2FP.F32.U32 R2, R8 ;  /* 0x0000000800027245 */ /* 0x001fe40000201000 */
[----:B--2---:R-:W-:-:S03]  /*22f20*/  I2FP.F32.U32 R4, R5 ;  /* 0x0000000500047245 */ /* 0x004fc60000201000 */
[----:B------:R-:W-:Y:S01]  /*22f30*/  FMUL R2, R2, UR8 ;  /* 0x0000000802027c20 */ /* 0x000fe20008400000 */
[----:B------:R-:W-:Y:S02]  /*22f40*/  ULDC UR8, c[0x0][0x154] ;  /* 0x0000550000087ab9 */ /* 0x000fe40000000800 */
[----:B------:R-:W-:Y:S01]  /*22f50*/  FMUL R10, R4, UR8 ;  /* 0x00000008040a7c20 */ /* 0x000fe20008400000 */
[----:B------:R-:W-:Y:S02]  /*22f60*/  ULDC.64 UR8, c[0x0][0x628] ;  /* 0x00018a0000087ab9 */ /* 0x000fe40000000a00 */
[----:B------:R-:W0:Y:S08]  /*22f70*/  F2I.U32.TRUNC.NTZ R2, R2 ;  /* 0x0000000200027305 */ /* 0x000e30000020f000 */
[----:B------:R-:W2:Y:S01]  /*22f80*/  F2I.U32.TRUNC.NTZ R10, R10 ;  /* 0x0000000a000a7305 */ /* 0x000ea2000020f000 */
[----:B0-----:R-:W-:-:S02]  /*22f90*/  IADD3 R4, -R2, RZ, RZ ;  /* 0x000000ff02047210 */ /* 0x001fc40007ffe1ff */
[----:B------:R-:W-:-:S03]  /*22fa0*/  MOV R2, R14 ;  /* 0x0000000e00027202 */ /* 0x000fc60000000f00 */
[----:B-1----:R-:W-:Y:S02]  /*22fb0*/  IMAD R8, R3, R4, R8 ;  /* 0x0000000403087224 */ /* 0x002fe400078e0208 */
[----:B--2---:R-:W-:-:S04]  /*22fc0*/  IMAD.MOV R3, RZ, RZ, -R10 ;  /* 0x000000ffff037224 */ /* 0x004fc800078e0a0a */
[----:B---3--:R-:W-:Y:S01]  /*22fd0*/  @P1 IMAD R8, R12, R3, R5 ;  /* 0x000000030c081224 */ /* 0x008fe200078e0205 */
[----:B------:R-:W-:Y:S01]  /*22fe0*/  ISETP.NE.U32.AND P1, PT, RZ, UR8, PT ;  /* 0x00000008ff007c0c */ /* 0x000fe2000bf25070 */
[----:B------:R-:W-:-:S03]  /*22ff0*/  IMAD.MOV.U32 R3, RZ, RZ, R15 ;  /* 0x000000ffff037224 */ /* 0x000fc600078e000f */
[----:B------:R-:W-:-:S13]  /*23000*/  ISETP.NE.AND.EX P1, PT, RZ, UR9, PT, P1 ;  /* 0x00000009ff007c0c */ /* 0x000fda000bf25310 */
[----:B------:R-:W-:Y:S05]  /*23010*/  @!P1 BRA `(.L_x_554) ;  /* 0x0000000000289947 */ /* 0x000fea0003800000 */
[----:B------:R-:W-:Y:S02]  /*23020*/  ULDC UR10, c[0x0][0x634] ;  /* 0x00018d00000a7ab9 */ /* 0x000fe40000000800 */
[----:B------:R-:W-:-:S04]  /*23030*/  IADD3 R3, P1, R14, UR10, RZ ;  /* 0x0000000a0e037c10 */ /* 0x000fc8000ff3e0ff */
[----:B------:R-:W-:-:S05]  /*23040*/  IADD3.X R11, RZ, R15, RZ, P1, !PT ;  /* 0x0000000fff0b7210 */ /* 0x000fca0000ffe4ff */
[----:B------:R-:W-:-:S04]  /*23050*/  IMAD.WIDE.U32 R4, R11, UR8, RZ ;  /* 0x000000080b047c25 */ /* 0x000fc8000f8e00ff */
[----:B------:R-:W-:-:S04]  /*23060*/  IMAD.WIDE.U32 R4, P1, R3, UR9, R4 ;  /* 0x0000000903047c25 */ /* 0x000fc8000f820004 */
[----:B------:R-:W-:Y:S01]  /*23070*/  IMAD.WIDE.U32 R2, R3, UR8, RZ ;  /* 0x0000000803027c25 */ /* 0x000fe2000f8e00ff */
[----:B------:R-:W-:-:S04]  /*23080*/  MOV R2, R5 ;  /* 0x0000000500027202 */ /* 0x000fc80000000f00 */
[----:B------:R-:W-:Y:S01]  /*23090*/  IADD3 RZ, P2, R3, R4, RZ ;  /* 0x0000000403ff7210 */ /* 0x000fe20007f5e0ff */
[----:B------:R-:W-:-:S04]  /*230a0*/  IMAD.X R3, RZ, RZ, RZ, P1 ;  /* 0x000000ffff037224 */ /* 0x000fc800008e06ff */
[----:B------:R-:W-:-:S08]  /*230b0*/  IMAD.WIDE.U32.X R2, R11, UR9, R2, P2 ;  /* 0x000000090b027c25 */ /* 0x000fd000090e0402 */
.L_x_554:
[--C-:B------:R-:W-:Y:S01]  /*230c0*/  SHF.R.U64 R10, R2, UR11, R3.reuse ;  /* 0x0000000b020a7c19 */ /* 0x100fe20008001203 */
[----:B------:R-:W-:Y:S01]  /*230d0*/  ULDC.64 UR8, c[0x0][0x620] ;  /* 0x0001880000087ab9 */ /* 0x000fe20000000a00 */
[----:B------:R-:W-:Y:S01]  /*230e0*/  SHF.R.U32.HI R2, RZ, UR11, R3 ;  /* 0x0000000bff027c19 */ /* 0x000fe20008011603 */
[----:B------:R-:W-:Y:S01]  /*230f0*/  IMAD.MOV.U32 R3, RZ, RZ, R15 ;  /* 0x000000ffff037224 */ /* 0x000fe200078e000f */
[----:B------:R-:W-:Y:S01]  /*23100*/  IADD3 R11, P1, RZ, -R10, RZ ;  /* 0x8000000aff0b7210 */ /* 0x000fe20007f3e0ff */
[----:B------:R-:W-:-:S04]  /*23110*/  ULDC.64 UR10, c[0x0][0x640] ;  /* 0x00019000000a7ab9 */ /* 0x000fc80000000a00 */
[----:B------:R-:W-:Y:S01]  /*23120*/  IMAD.X R2, RZ, RZ, ~R2, P1 ;  /* 0x000000ffff027224 */ /* 0x000fe200008e0e02 */
[----:B------:R-:W-:-:S03]  /*23130*/  ISETP.NE.U32.AND P1, PT, RZ, UR10, PT ;  /* 0x0000000aff007c0c */ /* 0x000fc6000bf25070 */
[----:B------:R-:W-:Y:S01]  /*23140*/  IMAD R2, R2, UR8, RZ ;  /* 0x0000000802027c24 */ /* 0x000fe2000f8e02ff */
[----:B------:R-:W-:-:S03]  /*23150*/  ISETP.NE.AND.EX P1, PT, RZ, UR11, PT, P1 ;  /* 0x0000000bff007c0c */ /* 0x000fc6000bf25310 */
[----:B------:R-:W-:Y:S01]  /*23160*/  IMAD R5, R11, UR9, R2 ;  /* 0x000000090b057c24 */ /* 0x000fe2000f8e0202 */
[----:B------:R-:W-:-:S05]  /*23170*/  MOV R2, R14 ;  /* 0x0000000e00027202 */ /* 0x000fca0000000f00 */
[----:B------:R-:W-:Y:S01]  /*23180*/  IMAD.WIDE.U32 R2, R11, UR8, R2 ;  /* 0x000000080b027c25 */ /* 0x000fe2000f8e0002 */
[----:B------:R-:W-:-:S04]  /*23190*/  ULDC UR8, c[0x0][0x618] ;  /* 0x0001860000087ab9 */ /* 0x000fc80000000800 */
[----:B------:R-:W-:-:S04]  /*231a0*/  IADD3 R3, R3, R5, RZ ;  /* 0x0000000503037210 */ /* 0x000fc80007ffe0ff */
[--C-:B------:R-:W-:Y:S02]  /*231b0*/  SHF.R.U64 R11, R2, UR8, R3.reuse ;  /* 0x00000008020b7c19 */ /* 0x100fe40008001203 */
[----:B------:R-:W-:Y:S01]  /*231c0*/  SHF.R.U32.HI R2, RZ, UR8, R3 ;  /* 0x00000008ff027c19 */ /* 0x000fe20008011603 */
[----:B------:R-:W-:-:S03]  /*231d0*/  ULDC UR8, c[0x0][0x608] ;  /* 0x0001820000087ab9 */ /* 0x000fc60000000800 */
[--C-:B------:R-:W-:Y:S02]  /*231e0*/  SHF.R.U64 R12, R11, UR8, R2.reuse ;  /* 0x000000080b0c7c19 */ /* 0x100fe40008001202 */
[----:B------:R-:W-:Y:S01]  /*231f0*/  SHF.R.U32.HI R3, RZ, UR8, R2 ;  /* 0x00000008ff037c19 */ /* 0x000fe20008011602 */
[----:B------:R-:W-:-:S03]  /*23200*/  ULDC UR8, c[0x0][0x658] ;  /* 0x0001960000087ab9 */ /* 0x000fc60000000800 */
[--C-:B------:R-:W-:Y:S02]  /*23210*/  SHF.R.U64 R13, R12, UR8, R3.reuse ;  /* 0x000000080c0d7c19 */ /* 0x100fe40008001203 */
[----:B------:R-:W-:-:S03]  /*23220*/  SHF.R.U32.HI R15, RZ, UR8, R3 ;  /* 0x00000008ff0f7c19 */ /* 0x000fc60008011603 */
[----:B------:R-:W-:Y:S01]  /*23230*/  IMAD.MOV.U32 R2, RZ, RZ, R13 ;  /* 0x000000ffff027224 */ /* 0x000fe200078e000d */
[----:B------:R-:W-:Y:S01]  /*23240*/  MOV R3, R15 ;  /* 0x0000000f00037202 */ /* 0x000fe20000000f00 */
[----:B------:R-:W-:Y:S06]  /*23250*/  @!P1 BRA `(.L_x_555) ;  /* 0x0000000000289947 */ /* 0x000fec0003800000 */
[----:B------:R-:W-:Y:S02]  /*23260*/  ULDC UR8, c[0x0][0x64c] ;  /* 0x0001930000087ab9 */ /* 0x000fe40000000800 */
[----:B------:R-:W-:-:S05]  /*23270*/  IADD3 R3, P1, R13, UR8, RZ ;  /* 0x000000080d037c10 */ /* 0x000fca000ff3e0ff */
[----:B------:R-:W-:-:S04]  /*23280*/  IMAD.X R15, RZ, RZ, R15, P1 ;  /* 0x000000ffff0f7224 */ /* 0x000fc800008e060f */
[----:B------:R-:W-:-:S04]  /*23290*/  IMAD.WIDE.U32 R4, R15, UR10, RZ ;  /* 0x0000000a0f047c25 */ /* 0x000fc8000f8e00ff */
[----:B------:R-:W-:-:S04]  /*232a0*/  IMAD.WIDE.U32 R4, P1, R3, UR11, R4 ;  /* 0x0000000b03047c25 */ /* 0x000fc8000f820004 */
[----:B------:R-:W-:-:S04]  /*232b0*/  IMAD.WIDE.U32 R2, R3, UR10, RZ ;  /* 0x0000000a03027c25 */ /* 0x000fc8000f8e00ff */
[----:B------:R-:W-:Y:S01]  /*232c0*/  IMAD.MOV.U32 R2, RZ, RZ, R5 ;  /* 0x000000ffff027224 */ /* 0x000fe200078e0005 */
[----:B------:R-:W-:Y:S02]  /*232d0*/  IADD3 RZ, P2, R3, R4, RZ ;  /* 0x0000000403ff7210 */ /* 0x000fe40007f5e0ff */
[----:B------:R-:W-:-:S03]  /*232e0*/  IADD3.X R3, RZ, RZ, RZ, P1, !PT ;  /* 0x000000ffff037210 */ /* 0x000fc60000ffe4ff */
[----:B------:R-:W-:-:S08]  /*232f0*/  IMAD.WIDE.U32.X R2, R15, UR11, R2, P2 ;  /* 0x0000000b0f027c25 */ /* 0x000fd000090e0402 */
.L_x_555:
[----:B------:R-:W-:Y:S01]  /*23300*/  ULDC UR8, c[0x0][0x648] ;  /* 0x0001920000087ab9 */ /* 0x000fe20000000800 */
[----:B------:R-:W-:Y:S01]  /*23310*/  LOP3.LUT R12, R12, UR6, RZ, 0xc0, !PT ;  /* 0x000000060c0c7c12 */ /* 0x000fe2000f8ec0ff */
[----:B------:R-:W-:Y:S01]  /*23320*/  UISETP.NE.AND UP0, UPT, UR39, URZ, UPT ;  /* 0x0000003f2700728c */ /* 0x000fe2000bf05270 */
[----:B------:R-:W-:Y:S01]  /*23330*/  SHF.R.U64 R3, R2, UR8, R3 ;  /* 0x0000000802037c19 */ /* 0x000fe20008001203 */
[----:B------:R-:W-:Y:S01]  /*23340*/  ULDC UR8, c[0x0][0x638] ;  /* 0x00018e0000087ab9 */ /* 0x000fe20000000800 */
[----:B------:R-:W-:Y:S02]  /*23350*/  IMAD.MOV.U32 R4, RZ, RZ, 0x1 ;  /* 0x00000001ff047424 */ /* 0x000fe400078e00ff */
[C---:B------:R-:W-:Y:S01]  /*23360*/  IADD3 R2, -R3.reuse, RZ, RZ ;  /* 0x000000ff03027210 */ /* 0x040fe20007ffe1ff */
[----:B------:R-:W-:Y:S01]  /*23370*/  IMAD R5, R3, UR5, R12 ;  /* 0x0000000503057c24 */ /* 0x000fe2000f8e020c */
[----:B------:R-:W-:Y:S02]  /*23380*/  PLOP3.LUT P1, PT, PT, PT, UP0, 0x40, 0x0 ;  /* 0x000000000000781c */ /* 0x000fe40003f2e808 */
[----:B------:R-:W-:Y:S01]  /*23390*/  PLOP3.LUT P2, PT, PT, PT, UP0, 0x40, 0x0 ;  /* 0x000000000000781c */ /* 0x000fe20003f4e808 */
[----:B------:R-:W-:Y:S01]  /*233a0*/  IMAD R13, R2, UR8, R13 ;  /* 0x00000008020d7c24 */ /* 0x000fe2000f8e020d */
[----:B------:R-:W-:Y:S01]  /*233b0*/  ULDC UR8, c[0x0][0x610] ;  /* 0x0001840000087ab9 */ /* 0x000fe20000000800 */
[----:B------:R-:W-:Y:S01]  /*233c0*/  LOP3.LUT R2, R11, UR4, RZ, 0xc0, !PT ;  /* 0x000000040b027c12 */ /* 0x000fe2000f8ec0ff */
[----:B------:R-:W-:Y:S01]  /*233d0*/  IMAD R8, R5, UR8, R8 ;  /* 0x0000000805087c24 */ /* 0x000fe2000f8e0208 */
[----:B------:R-:W-:-:S03]  /*233e0*/  ULDC UR8, c[0x0][0x600] ;  /* 0x0001800000087ab9 */ /* 0x000fc60000000800 */
[----:B------:R-:W-:-:S05]  /*233f0*/  IMAD R13, R13, UR8, R2 ;  /* 0x000000080d0d7c24 */ /* 0x000fca000f8e0202 */
[----:B------:R-:W-:Y:S02]  /*23400*/  SEL R2, R13, R8, P1 ;  /* 0x000000080d027207 */ /* 0x000fe40000800000 */
[----:B------:R-:W-:-:S07]  /*23410*/  SEL R3, R8, R13, P2 ;  /* 0x0000000d08037207 */ /* 0x000fce0001000000 */
.L_x_553:
[----:B------:R-:W-:Y:S05]  /*23420*/  BSYNC B1 ;  /* 0x0000000000017941 */ /* 0x000fea0003800000 */
.L_x_552:
[----:B------:R-:W-:-:S13]  /*23430*/  LOP3.LUT P1, RZ, R4, 0xff, RZ, 0xc0, !PT ;  /* 0x000000ff04ff7812 */ /* 0x000fda000782c0ff */
[----:B------:R-:W-:Y:S05]  /*23440*/  @P1 BRA `(.L_x_556) ;  /* 0xfffffff000f41947 */ /* 0x000fea000383ffff */
[----:B------:R-:W-:Y:S05]  /*23450*/  BSYNC B0 ;  /* 0x0000000000007941 */ /* 0x000fea0003800000 */
.L_x_544:
[----:B------:R-:W-:-:S03]  /*23460*/  UMOV UR8, 0xffffffff ;  /* 0xffffffff00087882 */ /* 0x000fc60000000000 */
[----:B------:R-:W-:Y:S05]  /*23470*/  BRA.DIV UR8, `(.L_x_557) ;  /* 0x00000006081c7947 */ /* 0x000fea000b800000 */
[----:B------:R-:W-:-:S13]  /*23480*/  ELECT P6, URZ, PT ;  /* 0x00000000003f782f */ /* 0x000fda00038c0000 */
.L_x_571:
[----:B------:R-:W-:Y:S04]  /*23490*/  BSSY B0, `(.L_x_558) ;  /* 0x000002c000007945 */ /* 0x000fe80003800000 */
[----:B------:R-:W-:Y:S05]  /*234a0*/  @!P6 BRA `(.L_x_559) ;  /* 0x0000000000a8e947 */ /* 0x000fea0003800000 */
[----:B------:R-:W-:-:S04]  /*234b0*/  ULOP3.LUT UR8, UR38, 0x2, URZ, 0xfc, !UPT ;  /* 0x0000000226087892 */ /* 0x000fc8000f8efc3f */
[----:B------:R-:W-:-:S06]  /*234c0*/  UISETP.NE.AND UP0, UPT, UR8, 0x3, UPT ;  /* 0x000000030800788c */ /* 0x000fcc000bf05270 */
[----:B------:R-:W-:-:S13]  /*234d0*/  PLOP3.LUT P0, PT, PT, PT, UP0, 0x80, 0x0 ;  /* 0x000000000000781c */ /* 0x000fda0003f0f008 */
[----:B------:R-:W-:Y:S05]  /*234e0*/  @!P0 BRA `(.L_x_560) ;  /* 0x0000000000048947 */ /* 0x000fea0003800000 */
[----:B------:R-:W-:Y:S01]  /*234f0*/  BPT.TRAP 0x1 ;  /* 0x000000040000795c */ /* 0x000fe20000300000 */
.L_x_560:
[----:B------:R-:W0:Y:S01]  /*23500*/  S2R R3, SR_CgaCtaId ;  /* 0x0000000000037919 */ /* 0x000e220000008800 */
[----:B------:R-:W-:-:S04]  /*23510*/  MOV R0, 0x400 ;  /* 0x0000040000007802 */ /* 0x000fc80000000f00 */
[----:B0-----:R-:W-:Y:S02]  /*23520*/  LEA R3, R3, R0, 0x18 ;  /* 0x0000000003037211 */ /* 0x001fe400078ec0ff */
[----:B------:R-:W-:Y:S02]  /*23530*/  SHF.L.U32 R0, R7, 0x1f, RZ ;  /* 0x0000001f07007819 */ /* 0x000fe400000006ff */
[----:B------:R-:W-:-:S05]  /*23540*/  IADD3 R3, R3, 0x20, RZ ;  /* 0x0000002003037810 */ /* 0x000fca0007ffe0ff */
[----:B------:R-:W-:-:S04]  /*23550*/  IMAD R5, R6, 0x8, R3 ;  /* 0x0000000806057824 */ /* 0x000fc800078e0203 */
[----:B------:R-:W0:Y:S02]  /*23560*/  SYNCS.PHASECHK.TRANS64.TRYWAIT P0, [R5+URZ], R0 ;  /* 0x00000000050075a7 */ /* 0x000e24000800017f */
[----:B0-----:R-:W-:Y:S05]  /*23570*/  @!P0 BRA `(.L_x_561) ;  /* 0x0000000000fc8947 */ /* 0x001fea0003800000 */
.L_x_572:
[----:B------:R-:W-:-:S04]  /*23580*/  IADD3 R6, R6, 0x1, RZ ;  /* 0x0000000106067810 */ /* 0x000fc80007ffe0ff */
[----:B------:R-:W-:-:S04]  /*23590*/  ISETP.NE.AND P0, PT, R6, 0x4, PT ;  /* 0x000000040600780c */ /* 0x000fc80003f05270 */
[----:B0-----:R-:W-:Y:S02]  /*235a0*/  SEL R0, RZ, 0x1, P0 ;  /* 0x00000001ff007807 */ /* 0x001fe40000000000 */
[----:B------:R-:W-:Y:S02]  /*235b0*/  SEL R6, R6, RZ, P0 ;  /* 0x000000ff06067207 */ /* 0x000fe40000000000 */
[----:B------:R-:W-:-:S03]  /*235c0*/  LOP3.LUT R7, R7, R0, RZ, 0x3c, !PT ;  /* 0x0000000007077212 */ /* 0x000fc600078e3cff */
[----:B------:R-:W-:Y:S01]  /*235d0*/  IMAD R5, R6, 0x8, R3 ;  /* 0x0000000806057824 */ /* 0x000fe200078e0203 */
[----:B------:R-:W-:-:S04]  /*235e0*/  SHF.L.U32 R0, R7, 0x1f, RZ ;  /* 0x0000001f07007819 */ /* 0x000fc800000006ff */
[----:B------:R-:W0:Y:S02]  /*235f0*/  SYNCS.PHASECHK.TRANS64.TRYWAIT P0, [R5+URZ], R0 ;  /* 0x00000000050075a7 */ /* 0x000e24000800017f */
[----:B0-----:R-:W-:Y:S05]  /*23600*/  @!P0 BRA `(.L_x_562) ;  /* 0x0000000000ec8947 */ /* 0x001fea0003800000 */
.L_x_573:
[----:B0-----:R-:W-:-:S04]  /*23610*/  IADD3 R0, R6, 0x1, RZ ;  /* 0x0000000106007810 */ /* 0x001fc80007ffe0ff */
[----:B------:R-:W-:-:S04]  /*23620*/  ISETP.NE.AND P0, PT, R0, 0x4, PT ;  /* 0x000000040000780c */ /* 0x000fc80003f05270 */
[----:B------:R-:W-:Y:S02]  /*23630*/  SEL R2, RZ, 0x1, P0 ;  /* 0x00000001ff027807 */ /* 0x000fe40000000000 */
[----:B------:R-:W-:Y:S02]  /*23640*/  SEL R4, R0, RZ, P0 ;  /* 0x000000ff00047207 */ /* 0x000fe40000000000 */
[----:B------:R-:W-:-:S03]  /*23650*/  LOP3.LUT R7, R7, R2, RZ, 0x3c, !PT ;  /* 0x0000000207077212 */ /* 0x000fc600078e3cff */
[----:B------:R-:W-:Y:S01]  /*23660*/  IMAD R5, R4, 0x8, R3 ;  /* 0x0000000804057824 */ /* 0x000fe200078e0203 */
[----:B------:R-:W-:-:S04]  /*23670*/  SHF.L.U32 R0, R7, 0x1f, RZ ;  /* 0x0000001f07007819 */ /* 0x000fc800000006ff */
[----:B------:R-:W0:Y:S02]  /*23680*/  SYNCS.PHASECHK.TRANS64.TRYWAIT P0, [R5+URZ], R0 ;  /* 0x00000000050075a7 */ /* 0x000e24000800017f */
[----:B0-----:R-:W-:Y:S05]  /*23690*/  @!P0 BRA `(.L_x_563) ;  /* 0x0000000000dc8947 */ /* 0x001fea0003800000 */
.L_x_574:
[----:B0-----:R-:W-:-:S04]  /*236a0*/  IADD3 R0, R4, 0x1, RZ ;  /* 0x0000000104007810 */ /* 0x001fc80007ffe0ff */
[----:B------:R-:W-:-:S04]  /*236b0*/  ISETP.NE.AND P0, PT, R0, 0x4, PT ;  /* 0x000000040000780c */ /* 0x000fc80003f05270 */
[----:B------:R-:W-:Y:S02]  /*236c0*/  SEL R2, RZ, 0x1, P0 ;  /* 0x00000001ff027807 */ /* 0x000fe40000000000 */
[----:B------:R-:W-:Y:S02]  /*236d0*/  SEL R0, R0, RZ, P0 ;  /* 0x000000ff00007207 */ /* 0x000fe40000000000 */
[----:B------:R-:W-:-:S03]  /*236e0*/  LOP3.LUT R2, R7, R2, RZ, 0x3c, !PT ;  /* 0x0000000207027212 */ /* 0x000fc600078e3cff */
[----:B------:R-:W-:Y:S01]  /*236f0*/  IMAD R3, R0, 0x8, R3 ;  /* 0x0000000800037824 */ /* 0x000fe200078e0203 */
[----:B------:R-:W-:-:S07]  /*23700*/  SHF.L.U32 R0, R2, 0x1f, RZ ;  /* 0x0000001f02007819 */ /* 0x000fce00000006ff */
.L_x_564:
[----:B0-----:R0:W1:Y:S02]  /*23710*/  SYNCS.PHASECHK.TRANS64.TRYWAIT P0, [R3+URZ], R0 ;  /* 0x00000000030075a7 */ /* 0x001064000800017f */
[----:B-1----:R-:W-:Y:S05]  /*23720*/  @!P0 NANOSLEEP.SYNCS 0x989680 ;  /* 0x009896800000895d */ /* 0x002fea0003900000 */
[----:B------:R-:W1:Y:S02]  /*23730*/  @!P0 SYNCS.PHASECHK.TRANS64 P0, [R3+URZ], R0 ;  /* 0x00000000030085a7 */ /* 0x000e64000800007f */
[----:B-1----:R-:W-:Y:S05]  /*23740*/  @!P0 BRA `(.L_x_564) ;  /* 0xfffffffc00f08947 */ /* 0x002fea000383ffff */
.L_x_559:
[----:B------:R-:W-:Y:S05]  /*23750*/  BSYNC B0 ;  /* 0x0000000000007941 */ /* 0x000fea0003800000 */
.L_x_558:
[----:B------:R-:W-:Y:S05]  /*23760*/  EXIT ;  /* 0x000000000000794d */ /* 0x000fea0003800000 */
.L_x_17:
[----:B-1----:R1:W4:Y:S02]  /*23770*/  SYNCS.PHASECHK.TRANS64.TRYWAIT P1, [R3+URZ], R0 ;  /* 0x00000000030075a7 */ /* 0x002324000802017f */
[----:B----4-:R-:W-:Y:S05]  /*23780*/  @!P1 NANOSLEEP.SYNCS 0x989680 ;  /* 0x009896800000995d */ /* 0x010fea0003900000 */
[----:B------:R-:W4:Y:S02]  /*23790*/  @!P1 SYNCS.PHASECHK.TRANS64 P1, [R3+URZ], R0 ;  /* 0x00000000030095a7 */ /* 0x000f24000802007f */
[----:B----4-:R-:W-:Y:S05]  /*237a0*/  @!P1 BRA `(.L_x_17) ;  /* 0xfffffffc00f09947 */ /* 0x010fea000383ffff */
[----:B------:R-:W-:Y:S05]  /*237b0*/  BRA `(.L_x_16) ;  /* 0xfffffddc00187947 */ /* 0x000fea000383ffff */
.L_x_22:
[----:B-1----:R-:W-:-:S04]  /*237c0*/  MOV R4, UR10 ;  /* 0x0000000a00047c02 */ /* 0x002fc80008000f00 */
[----:B------:R1:W2:Y:S03]  /*237d0*/  SYNCS.PHASECHK.TRANS64.TRYWAIT P1, [R4+URZ], R3 ;  /* 0x00000003040075a7 */ /* 0x0002a6000802017f */
[----:B--2---:R-:W-:Y:S05]  /*237e0*/  @!P1 NANOSLEEP.SYNCS 0x989680 ;  /* 0x009896800000995d */ /* 0x004fea0003900000 */
[----:B------:R-:W2:Y:S02]  /*237f0*/  @!P1 SYNCS.PHASECHK.TRANS64 P1, [R4+URZ], R3 ;  /* 0x00000003040095a7 */ /* 0x000ea4000802007f */
[----:B--2---:R-:W-:Y:S05]  /*23800*/  @!P1 BRA `(.L_x_22) ;  /* 0xfffffffc00ec9947 */ /* 0x004fea000383ffff */
[----:B------:R-:W-:Y:S05]  /*23810*/  BRA `(.L_x_21) ;  /* 0xfffffe5000887947 */ /* 0x000fea000383ffff */
.L_x_545:
[----:B------:R-:W-:Y:S01]  /*23820*/  BSSY B1, `(.L_x_565) ;  /* 0x0000006000017945 */ /* 0x000fe20003800000 */
[----:B------:R-:W-:-:S07]  /*23830*/  IMAD.MOV.U32 R15, RZ, RZ, -0x1 ;  /* 0xffffffffff0f7424 */ /* 0x000fce00078e00ff */
[----:B------:R-:W-:Y:S05]  /*23840*/  WARPSYNC.COLLECTIVE R15, `(.L_x_566) ;  /* 0x000000000f0c7348 */ /* 0x000fea0003c00000 */
[----:B------:R-:W-:Y:S02]  /*23850*/  ELECT P6, UR62, PT ;  /* 0x00000000003e782f */ /* 0x000fe400038c0000 */
[----:B------:R-:W-:Y:S01]  /*23860*/  MOV R14, UR62 ;  /* 0x0000003e000e7c02 */ /* 0x000fe20008000f00 */
[----:B------:R-:W-:Y:S10]  /*23870*/  ENDCOLLECTIVE ;  /* 0x000000000000791b */ /* 0x000ff40003800000 */
.L_x_566:
[----:B------:R-:W-:Y:S05]  /*23880*/  BSYNC B1 ;  /* 0x0000000000017941 */ /* 0x000fea0003800000 */
.L_x_565:
[----:B------:R-:W-:Y:S05]  /*23890*/  BRA `(.L_x_567) ;  /* 0xffffffec00ec7947 */ /* 0x000fea000383ffff */
.L_x_548:
[----:B-1----:R1:W2:Y:S02]  /*238a0*/  SYNCS.PHASECHK.TRANS64.TRYWAIT P1, [R14+URZ+0x20], R11 ;  /* 0x0000200b0e0075a7 */ /* 0x0022a4000802017f */
[----:B--2---:R-:W-:Y:S05]  /*238b0*/  @!P1 NANOSLEEP.SYNCS 0x989680 ;  /* 0x009896800000995d */ /* 0x004fea0003900000 */
[----:B------:R-:W2:Y:S02]  /*238c0*/  @!P1 SYNCS.PHASECHK.TRANS64 P1, [R14+URZ+0x20], R11 ;  /* 0x0000200b0e0095a7 */ /* 0x000ea4000802007f */
[----:B--2---:R-:W-:Y:S05]  /*238d0*/  @!P1 BRA `(.L_x_548) ;  /* 0xfffffffc00f09947 */ /* 0x004fea000383ffff */
[----:B------:R-:W-:Y:S05]  /*238e0*/  BRA `(.L_x_568) ;  /* 0xfffffff000207947 */ /* 0x000fea000383ffff */
.L_x_557:
[----:B------:R-:W-:Y:S01]  /*238f0*/  BSSY B0, `(.L_x_569) ;  /* 0x0000006000007945 */ /* 0x000fe20003800000 */
[----:B------:R-:W-:-:S07]  /*23900*/  MOV R15, 0xffffffff ;  /* 0xffffffff000f7802 */ /* 0x000fce0000000f00 */
[----:B------:R-:W-:Y:S05]  /*23910*/  WARPSYNC.COLLECTIVE R15, `(.L_x_570) ;  /* 0x000000000f0c7348 */ /* 0x000fea0003c00000 */
[----:B------:R-:W-:Y:S02]  /*23920*/  ELECT P6, UR62, PT ;  /* 0x00000000003e782f */ /* 0x000fe400038c0000 */
[----:B------:R-:W-:Y:S01]  /*23930*/  MOV R14, UR62 ;  /* 0x0000003e000e7c02 */ /* 0x000fe20008000f00 */
[----:B------:R-:W-:Y:S10]  /*23940*/  ENDCOLLECTIVE ;  /* 0x000000000000791b */ /* 0x000ff40003800000 */
.L_x_570:
[----:B------:R-:W-:Y:S05]  /*23950*/  BSYNC B0 ;  /* 0x0000000000007941 */ /* 0x000fea0003800000 */
.L_x_569:
[----:B------:R-:W-:Y:S05]  /*23960*/  BRA `(.L_x_571) ;  /* 0xfffffff800c87947 */ /* 0x000fea000383ffff */
.L_x_561:
[----:B0-----:R0:W1:Y:S02]  /*23970*/  SYNCS.PHASECHK.TRANS64.TRYWAIT P0, [R5+URZ], R0 ;  /* 0x00000000050075a7 */ /* 0x001064000800017f */
[----:B-1----:R-:W-:Y:S05]  /*23980*/  @!P0 NANOSLEEP.SYNCS 0x989680 ;  /* 0x009896800000895d */ /* 0x002fea0003900000 */
[----:B------:R-:W1:Y:S02]  /*23990*/  @!P0 SYNCS.PHASECHK.TRANS64 P0, [R5+URZ], R0 ;  /* 0x00000000050085a7 */ /* 0x000e64000800007f */
[----:B-1----:R-:W-:Y:S05]  /*239a0*/  @!P0 BRA `(.L_x_561) ;  /* 0xfffffffc00f08947 */ /* 0x002fea000383ffff */
[----:B------:R-:W-:Y:S05]  /*239b0*/  BRA `(.L_x_572) ;  /* 0xfffffff800f07947 */ /* 0x000fea000383ffff */
.L_x_562:
[----:B0-----:R0:W1:Y:S02]  /*239c0*/  SYNCS.PHASECHK.TRANS64.TRYWAIT P0, [R5+URZ], R0 ;  /* 0x00000000050075a7 */ /* 0x001064000800017f */
[----:B-1----:R-:W-:Y:S05]  /*239d0*/  @!P0 NANOSLEEP.SYNCS 0x989680 ;  /* 0x009896800000895d */ /* 0x002fea0003900000 */
[----:B------:R-:W1:Y:S02]  /*239e0*/  @!P0 SYNCS.PHASECHK.TRANS64 P0, [R5+URZ], R0 ;  /* 0x00000000050085a7 */ /* 0x000e64000800007f */
[----:B-1----:R-:W-:Y:S05]  /*239f0*/  @!P0 BRA `(.L_x_562) ;  /* 0xfffffffc00f08947 */ /* 0x002fea000383ffff */
[----:B------:R-:W-:Y:S05]  /*23a00*/  BRA `(.L_x_573) ;  /* 0xfffffffc00007947 */ /* 0x000fea000383ffff */
.L_x_563:
[----:B0-----:R0:W1:Y:S02]  /*23a10*/  SYNCS.PHASECHK.TRANS64.TRYWAIT P0, [R5+URZ], R0 ;  /* 0x00000000050075a7 */ /* 0x001064000800017f */
[----:B-1----:R-:W-:Y:S05]  /*23a20*/  @!P0 NANOSLEEP.SYNCS 0x989680 ;  /* 0x009896800000895d */ /* 0x002fea0003900000 */
[----:B------:R-:W1:Y:S02]  /*23a30*/  @!P0 SYNCS.PHASECHK.TRANS64 P0, [R5+URZ], R0 ;  /* 0x00000000050085a7 */ /* 0x000e64000800007f */
[----:B-1----:R-:W-:Y:S05]  /*23a40*/  @!P0 BRA `(.L_x_563) ;  /* 0xfffffffc00f08947 */ /* 0x002fea000383ffff */
[----:B------:R-:W-:Y:S05]  /*23a50*/  BRA `(.L_x_574) ;  /* 0xfffffffc00107947 */ /* 0x000fea000383ffff */
.L_x_575:
[----:B------:R-:W-:-:S00]  /*23a60*/  BRA `(.L_x_575) ;  /* 0xfffffffc00fc7947 */ /* 0x000fc0000383ffff */
[----:B------:R-:W-:-:S00]  /*23a70*/  NOP ;  /* 0x0000000000007918 */ /* 0x000fc00000000000 */
        /* <DEDUP_REMOVED lines=8> */
.L_x_576:


//--------------------- .nv.global.init           --------------------------
	.section	.nv.global.init,"aw",@progbits
.nv.global.init:
	.type		$str$22,@object
	.size		$str$22,($str$23 - $str$22)
$str$22:
        /*0000*/ 	.byte	0x6b, 0x5f, 0x74, 0x69, 0x6c, 0x65, 0x5f, 0x63, 0x6f, 0x75, 0x6e, 0x74, 0x20, 0x3e, 0x3d, 0x20
        /*0010*/ 	.byte	0x31, 0x00
	.type		$str$23,@object
	.size		$str$23,(__unnamed_1 - $str$23)
$str$23:
        /*0012*/ 	.byte	0x2f, 0x74, 0x6d, 0x70, 0x2f, 0x63, 0x75, 0x74, 0x6c, 0x61, 0x73, 0x73, 0x5f, 0x73, 0x77, 0x65
        /*0022*/ 	.byte	0x65, 0x70, 0x5f, 0x73, 0x72, 0x63, 0x2f, 0x69, 0x6e, 0x63, 0x6c, 0x75, 0x64, 0x65, 0x2f, 0x63
        /*0032*/ 	.byte	0x75, 0x74, 0x6c, 0x61, 0x73, 0x73, 0x2f, 0x67, 0x65, 0x6d, 0x6d, 0x2f, 0x63, 0x6f, 0x6c, 0x6c
        /*0042*/ 	.byte	0x65, 0x63, 0x74, 0x69, 0x76, 0x65, 0x2f, 0x73, 0x6d, 0x39, 0x30, 0x5f, 0x6d, 0x6d, 0x61, 0x5f
        /*0052*/ 	.byte	0x74, 0x6d, 0x61, 0x5f, 0x67, 0x6d, 0x6d, 0x61, 0x5f, 0x73, 0x73, 0x5f, 0x77, 0x61, 0x72, 0x70
        /*0062*/ 	.byte	0x73, 0x70, 0x65, 0x63, 0x69, 0x61, 0x6c, 0x69, 0x7a, 0x65, 0x64, 0x2e, 0x68, 0x70, 0x70, 0x00
	.type		__unnamed_1,@object
	.size		__unnamed_1,(.L_0 - __unnamed_1)
__unnamed_1:
        /* <DEDUP_REMOVED lines=180> */
        /*0bb2*/ 	.byte	0x75, 0x74, 0x65, 0x3a, 0x3a, 0x69, 0x64, 0x65, 0x6e, 0x74, 0x69, 0x74, 0x79, 0x5d, 0x00
.L_0:


//--------------------- .nv.shared._ZN7cutlass13device_kernelINS_4gemm6kernel13GemmUniversalIN4cute5tupleIJiiiiEEENS1_10collective13CollectiveMmaINS1_34MainloopSm90TmaGmmaWarpSpecializedILi4ENS5_IJNS4_1CILi1EEESB_SB_EEENS1_35KernelTmaWarpSpecializedCooperativeEEENS5_IJNSA_ILi256EEESF_NSA_ILi128EEEEEENS_6half_tENS5_IJlSB_lEEESI_SJ_NS4_8TiledMMAINS4_8MMA_AtomIJNS4_4SM904GMMA26MMA_64x256x16_F32F16F16_SSILNSN_5MajorE0ELSP_0ELNSN_7ScaleInE1ELSQ_1EEEEEENS4_6LayoutINS5_IJNSA_ILi2EEESB_SB_EEENS5_IJSB_NSA_ILi0EEESW_EEEEENS5_IJNS4_10UnderscoreESZ_SZ_EEEEENS4_13SM90_TMA_LOADENS4_14ComposedLayoutINS4_7SwizzleILi3ELi4ELi3EEENS4_18smem_ptr_flag_bitsILi16EEENST_INS5_IJNSA_ILi8EEENSA_ILi64EEEEEENS5_IJS19_SB_EEEEEEEvNS4_8identityES12_S1D_vS1E_EENS_8epilogue10collective6detail29Sm90TmaWarpSpecializedAdapterINS1H_15DefaultEpilogueISI_SJ_SJ_NS1G_6thread17LinearCombinationISI_Li1EffLNS1L_9ScaleType4KindE0ELNS_15FloatRoundStyleE2ESI_EENS1_15EpilogueDefaultEEEEEvvEEEEvNT_6ParamsE --------------------------
	.section	.nv.shared._ZN7cutlass13device_kernelINS_4gemm6kernel13GemmUniversalIN4cute5tupleIJiiiiEEENS1_10collective13CollectiveMmaINS1_34MainloopSm90TmaGmmaWarpSpecializedILi4ENS5_IJNS4_1CILi1EEESB_SB_EEENS1_35KernelTmaWarpSpecializedCooperativeEEENS5_IJNSA_ILi256EEESF_NSA_ILi128EEEEEENS_6half_tENS5_IJlSB_lEEESI_SJ_NS4_8TiledMMAINS4_8MMA_AtomIJNS4_4SM904GMMA26MMA_64x256x16_F32F16F16_SSILNSN_5MajorE0ELSP_0ELNSN_7ScaleInE1ELSQ_1EEEEEENS4_6LayoutINS5_IJNSA_ILi2EEESB_SB_EEENS5_IJSB_NSA_ILi0EEESW_EEEEENS5_IJNS4_10UnderscoreESZ_SZ_EEEEENS4_13SM90_TMA_LOADENS4_14ComposedLayoutINS4_7SwizzleILi3ELi4ELi3EEENS4_18smem_ptr_flag_bitsILi16EEENST_INS5_IJNSA_ILi8EEENSA_ILi64EEEEEENS5_IJS19_SB_EEEEEEEvNS4_8identityES12_S1D_vS1E_EENS_8epilogue10collective6detail29Sm90TmaWarpSpecializedAdapterINS1H_15DefaultEpilogueISI_SJ_SJ_NS1G_6thread17LinearCombinationISI_Li1EffLNS1L_9ScaleType4KindE0ELNS_15FloatRoundStyleE2ESI_EENS1_15EpilogueDefaultEEEEEvvEEEEvNT_6ParamsE,"aw",@nobits
	.sectionflags	@""
	.align	16
	.zero		1024


//--------------------- .nv.shared.reserved.0     --------------------------
	.section	.nv.shared.reserved.0,"aw",@nobits
	.weak		__nv_reservedSMEM_offset_0_alias
	.size		__nv_reservedSMEM_offset_0_alias, 0, 0
	.other		__nv_reservedSMEM_offset_0_alias,@"STO_CUDA_RESERVED_SHARED STV_DEFAULT"
__nv_reservedSMEM_offset_0_alias:
	.zero		0


//--------------------- .nv.global                --------------------------
	.section	.nv.global,"aw",@nobits
.nv.global:
	.type		_ZN39_INTERNAL_11626af3_4_k_cu_53258e53_30334cute1_E,@object
	.size		_ZN39_INTERNAL_11626af3_4_k_cu_53258e53_30334cute1_E,(_ZN39_INTERNAL_11626af3_4_k_cu_53258e53_30334cuda3std3__45__cpo6cbeginE - _ZN39_INTERNAL_11626af3_4_k_cu_53258e53_30334cute1_E)
_ZN39_INTERNAL_11626af3_4_k_cu_53258e53_30334cute1_E:
	.zero		1
	.type		_ZN39_INTERNAL_11626af3_4_k_cu_53258e53_30334cuda3std3__45__cpo6cbeginE,@object
	.size		_ZN39_INTERNAL_11626af3_4_k_cu_53258e53_30334cuda3std3__45__cpo6cbeginE,(_ZN39_INTERNAL_11626af3_4_k_cu_53258e53_30334cuda3std3__48in_placeE - _ZN39_INTERNAL_11626af3_4_k_cu_53258e53_30334cuda3std3__45__cpo6cbeginE)
_ZN39_INTERNAL_11626af3_4_k_cu_53258e53_30334cuda3std3__45__cpo6cbeginE:
	.zero		1
	.type		_ZN39_INTERNAL_11626af3_4_k_cu_53258e53_30334cuda3std3__48in_placeE,@object
	.size		_ZN39_INTERNAL_11626af3_4_k_cu_53258e53_30334cuda3std3__48in_placeE,(_ZN39_INTERNAL_11626af3_4_k_cu_53258e53_30334cuda3std6ranges3__45__cpo9iter_moveE - _ZN39_INTERNAL_11626af3_4_k_cu_53258e53_30334cuda3std3__48in_placeE)
_ZN39_INTERNAL_11626af3_4_k_cu_53258e53_30334cuda3std3__48in_placeE:
	.zero		1
	.type		_ZN39_INTERNAL_11626af3_4_k_cu_53258e53_30334cuda3std6ranges3__45__cpo9iter_moveE,@object
	.size		_ZN39_INTERNAL_11626af3_4_k_cu_53258e53_30334cuda3std6ranges3__45__cpo9iter_moveE,(_ZN39_INTERNAL_11626af3_4_k_cu_53258e53_30334cuda3std3__45__cpo5beginE - _ZN39_INTERNAL_11626af3_4_k_cu_53258e53_30334cuda3std6ranges3__45__cpo9iter_moveE)
_ZN39_INTERNAL_11626af3_4_k_cu_53258e53_30334cuda3std6ranges3__45__cpo9iter_moveE:
	.zero		1
	.type		_ZN39_INTERNAL_11626af3_4_k_cu_53258e53_30334cuda3std3__45__cpo5beginE,@object
	.size		_ZN39_INTERNAL_11626af3_4_k_cu_53258e53_30334cuda3std3__45__cpo5beginE,(_ZN39_INTERNAL_11626af3_4_k_cu_53258e53_30334cuda3std3__441_GLOBAL__N__11626af3_4_k_cu_53258e53_30336ignoreE - _ZN39_INTERNAL_11626af3_4_k_cu_53258e53_30334cuda3std3__45__cpo5beginE)
_ZN39_INTERNAL_11626af3_4_k_cu_53258e53_30334cuda3std3__45__cpo5beginE:
	.zero		1
	.type		_ZN39_INTERNAL_11626af3_4_k_cu_53258e53_30334cuda3std3__441_GLOBAL__N__11626af3_4_k_cu_53258e53_30336ignoreE,@object
	.size		_ZN39_INTERNAL_11626af3_4_k_cu_53258e53_30334cuda3std3__441_GLOBAL__N__11626af3_4_k_cu_53258e53_30336ignoreE,(_ZN39_INTERNAL_11626af3_4_k_cu_53258e53_30334cute7productE - _ZN39_INTERNAL_11626af3_4_k_cu_53258e53_30334cuda3std3__441_GLOBAL__N__11626af3_4_k_cu_53258e53_30336ignoreE)
_ZN39_INTERNAL_11626af3_4_k_cu_53258e53_30334cuda3std3__441_GLOBAL__N__11626af3_4_k_cu_53258e53_30336ignoreE:
	.zero		1
	.type		_ZN39_INTERNAL_11626af3_4_k_cu_53258e53_30334cute7productE,@object
	.size		_ZN39_INTERNAL_11626af3_4_k_cu_53258e53_30334cute7productE,(_ZN39_INTERNAL_11626af3_4_k_cu_53258e53_30334cuda3std3__45__cpo3endE - _ZN39_INTERNAL_11626af3_4_k_cu_53258e53_30334cute7productE)
_ZN39_INTERNAL_11626af3_4_k_cu_53258e53_30334cute7productE:
	.zero		1
	.type		_ZN39_INTERNAL_11626af3_4_k_cu_53258e53_30334cuda3std3__45__cpo3endE,@object
	.size		_ZN39_INTERNAL_11626af3_4_k_cu_53258e53_30334cuda3std3__45__cpo3endE,(_ZN39_INTERNAL_11626af3_4_k_cu_53258e53_30334cuda3std3__419piecewise_constructE - _ZN39_INTERNAL_11626af3_4_k_cu_53258e53_30334cuda3std3__45__cpo3endE)
_ZN39_INTERNAL_11626af3_4_k_cu_53258e53_30334cuda3std3__45__cpo3endE:
	.zero		1
	.type		_ZN39_INTERNAL_11626af3_4_k_cu_53258e53_30334cuda3std3__419piecewise_constructE,@object
	.size		_ZN39_INTERNAL_11626af3_4_k_cu_53258e53_30334cuda3std3__419piecewise_constructE,(_ZN39_INTERNAL_11626af3_4_k_cu_53258e53_30334cuda3std3__45__cpo4cendE - _ZN39_INTERNAL_11626af3_4_k_cu_53258e53_30334cuda3std3__419piecewise_constructE)
_ZN39_INTERNAL_11626af3_4_k_cu_53258e53_30334cuda3std3__419piecewise_constructE:
	.zero		1
	.type		_ZN39_INTERNAL_11626af3_4_k_cu_53258e53_30334cuda3std3__45__cpo4cendE,@object
	.size		_ZN39_INTERNAL_11626af3_4_k_cu_53258e53_30334cuda3std3__45__cpo4cendE,(_ZN39_INTERNAL_11626af3_4_k_cu_53258e53_30334cuda3std6ranges3__45__cpo4swapE - _ZN39_INTERNAL_11626af3_4_k_cu_53258e53_30334cuda3std3__45__cpo4cendE)
_ZN39_INTERNAL_11626af3_4_k_cu_53258e53_30334cuda3std3__45__cpo4cendE:
	.zero		1
	.type		_ZN39_INTERNAL_11626af3_4_k_cu_53258e53_30334cuda3std6ranges3__45__cpo4swapE,@object
	.size		_ZN39_INTERNAL_11626af3_4_k_cu_53258e53_30334cuda3std6ranges3__45__cpo4swapE,(.L_8 - _ZN39_INTERNAL_11626af3_4_k_cu_53258e53_30334cuda3std6ranges3__45__cpo4swapE)
_ZN39_INTERNAL_11626af3_4_k_cu_53258e53_30334cuda3std6ranges3__45__cpo4swapE:
	.zero		1
.L_8:


//--------------------- .nv.constant0._ZN7cutlass13device_kernelINS_4gemm6kernel13GemmUniversalIN4cute5tupleIJiiiiEEENS1_10collective13CollectiveMmaINS1_34MainloopSm90TmaGmmaWarpSpecializedILi4ENS5_IJNS4_1CILi1EEESB_SB_EEENS1_35KernelTmaWarpSpecializedCooperativeEEENS5_IJNSA_ILi256EEESF_NSA_ILi128EEEEEENS_6half_tENS5_IJlSB_lEEESI_SJ_NS4_8TiledMMAINS4_8MMA_AtomIJNS4_4SM904GMMA26MMA_64x256x16_F32F16F16_SSILNSN_5MajorE0ELSP_0ELNSN_7ScaleInE1ELSQ_1EEEEEENS4_6LayoutINS5_IJNSA_ILi2EEESB_SB_EEENS5_IJSB_NSA_ILi0EEESW_EEEEENS5_IJNS4_10UnderscoreESZ_SZ_EEEEENS4_13SM90_TMA_LOADENS4_14ComposedLayoutINS4_7SwizzleILi3ELi4ELi3EEENS4_18smem_ptr_flag_bitsILi16EEENST_INS5_IJNSA_ILi8EEENSA_ILi64EEEEEENS5_IJS19_SB_EEEEEEEvNS4_8identityES12_S1D_vS1E_EENS_8epilogue10collective6detail29Sm90TmaWarpSpecializedAdapterINS1H_15DefaultEpilogueISI_SJ_SJ_NS1G_6thread17LinearCombinationISI_Li1EffLNS1L_9ScaleType4KindE0ELNS_15FloatRoundStyleE2ESI_EENS1_15EpilogueDefaultEEEEEvvEEEEvNT_6ParamsE --------------------------
	.section	.nv.constant0._ZN7cutlass13device_kernelINS_4gemm6kernel13GemmUniversalIN4cute5tupleIJiiiiEEENS1_10collective13CollectiveMmaINS1_34MainloopSm90TmaGmmaWarpSpecializedILi4ENS5_IJNS4_1CILi1EEESB_SB_EEENS1_35KernelTmaWarpSpecializedCooperativeEEENS5_IJNSA_ILi256EEESF_NSA_ILi128EEEEEENS_6half_tENS5_IJlSB_lEEESI_SJ_NS4_8TiledMMAINS4_8MMA_AtomIJNS4_4SM904GMMA26MMA_64x256x16_F32F16F16_SSILNSN_5MajorE0ELSP_0ELNSN_7ScaleInE1ELSQ_1EEEEEENS4_6LayoutINS5_IJNSA_ILi2EEESB_SB_EEENS5_IJSB_NSA_ILi0EEESW_EEEEENS5_IJNS4_10UnderscoreESZ_SZ_EEEEENS4_13SM90_TMA_LOADENS4_14ComposedLayoutINS4_7SwizzleILi3ELi4ELi3EEENS4_18smem_ptr_flag_bitsILi16EEENST_INS5_IJNSA_ILi8EEENSA_ILi64EEEEEENS5_IJS19_SB_EEEEEEEvNS4_8identityES12_S1D_vS1E_EENS_8epilogue10collective6detail29Sm90TmaWarpSpecializedAdapterINS1H_15DefaultEpilogueISI_SJ_SJ_NS1G_6thread17LinearCombinationISI_Li1EffLNS1L_9ScaleType4KindE0ELNS_15FloatRoundStyleE2ESI_EENS1_15EpilogueDefaultEEEEEvvEEEEvNT_6ParamsE,"a",@progbits
	.sectionflags	@""
	.align	4
.nv.constant0._ZN7cutlass13device_kernelINS_4gemm6kernel13GemmUniversalIN4cute5tupleIJiiiiEEENS1_10collective13CollectiveMmaINS1_34MainloopSm90TmaGmmaWarpSpecializedILi4ENS5_IJNS4_1CILi1EEESB_SB_EEENS1_35KernelTmaWarpSpecializedCooperativeEEENS5_IJNSA_ILi256EEESF_NSA_ILi128EEEEEENS_6half_tENS5_IJlSB_lEEESI_SJ_NS4_8TiledMMAINS4_8MMA_AtomIJNS4_4SM904GMMA26MMA_64x256x16_F32F16F16_SSILNSN_5MajorE0ELSP_0ELNSN_7ScaleInE1ELSQ_1EEEEEENS4_6LayoutINS5_IJNSA_ILi2EEESB_SB_EEENS5_IJSB_NSA_ILi0EEESW_EEEEENS5_IJNS4_10UnderscoreESZ_SZ_EEEEENS4_13SM90_TMA_LOADENS4_14ComposedLayoutINS4_7SwizzleILi3ELi4ELi3EEENS4_18smem_ptr_flag_bitsILi16EEENST_INS5_IJNSA_ILi8EEENSA_ILi64EEEEEENS5_IJS19_SB_EEEEEEEvNS4_8identityES12_S1D_vS1E_EENS_8epilogue10collective6detail29Sm90TmaWarpSpecializedAdapterINS1H_15DefaultEpilogueISI_SJ_SJ_NS1G_6thread17LinearCombinationISI_Li1EffLNS1L_9ScaleType4KindE0ELNS_15FloatRoundStyleE2ESI_EENS1_15EpilogueDefaultEEEEEvvEEEEvNT_6ParamsE:
	.zero		1664


//--------------------- SYMBOLS --------------------------

	.type		.nv.reservedSmem.offset0,@object
	.size		.nv.reservedSmem.offset0,0x4
	.type		__assertfail,@function
